//
// Generated by NVIDIA NVVM Compiler
//
// Compiler Build ID: CL-36424714
// Cuda compilation tools, release 13.0, V13.0.88
// Based on NVVM 20.0.0
//

.version 9.0
.target sm_100
.address_size 64

	// .globl	_Z14tile_2d_kernelILi128ELi128ELi8ELi8ELi8EEviiifPfS0_fS0_
// _ZZ14tile_2d_kernelILi128ELi128ELi8ELi8ELi8EEviiifPfS0_fS0_E2As has been demoted
// _ZZ14tile_2d_kernelILi128ELi128ELi8ELi8ELi8EEviiifPfS0_fS0_E2Bs has been demoted

.visible .entry _Z14tile_2d_kernelILi128ELi128ELi8ELi8ELi8EEviiifPfS0_fS0_(
	.param .u32 _Z14tile_2d_kernelILi128ELi128ELi8ELi8ELi8EEviiifPfS0_fS0__param_0,
	.param .u32 _Z14tile_2d_kernelILi128ELi128ELi8ELi8ELi8EEviiifPfS0_fS0__param_1,
	.param .u32 _Z14tile_2d_kernelILi128ELi128ELi8ELi8ELi8EEviiifPfS0_fS0__param_2,
	.param .f32 _Z14tile_2d_kernelILi128ELi128ELi8ELi8ELi8EEviiifPfS0_fS0__param_3,
	.param .u64 .ptr .align 1 _Z14tile_2d_kernelILi128ELi128ELi8ELi8ELi8EEviiifPfS0_fS0__param_4,
	.param .u64 .ptr .align 1 _Z14tile_2d_kernelILi128ELi128ELi8ELi8ELi8EEviiifPfS0_fS0__param_5,
	.param .f32 _Z14tile_2d_kernelILi128ELi128ELi8ELi8ELi8EEviiifPfS0_fS0__param_6,
	.param .u64 .ptr .align 1 _Z14tile_2d_kernelILi128ELi128ELi8ELi8ELi8EEviiifPfS0_fS0__param_7
)
{
	.reg .pred 	%p<3>;
	.reg .b32 	%r<76>;
	.reg .b32 	%f<1103>;
	.reg .b64 	%rd<84>;
	// demoted variable
	.shared .align 4 .b8 _ZZ14tile_2d_kernelILi128ELi128ELi8ELi8ELi8EEviiifPfS0_fS0_E2As[4096];
	// demoted variable
	.shared .align 4 .b8 _ZZ14tile_2d_kernelILi128ELi128ELi8ELi8ELi8EEviiifPfS0_fS0_E2Bs[4096];
	ld.param.u32 	%r9, [_Z14tile_2d_kernelILi128ELi128ELi8ELi8ELi8EEviiifPfS0_fS0__param_2];
	ld.param.u64 	%rd7, [_Z14tile_2d_kernelILi128ELi128ELi8ELi8ELi8EEviiifPfS0_fS0__param_4];
	ld.param.u64 	%rd8, [_Z14tile_2d_kernelILi128ELi128ELi8ELi8ELi8EEviiifPfS0_fS0__param_5];
	mov.u32 	%r10, %ctaid.y;
	shl.b32 	%r1, %r10, 7;
	mov.u32 	%r11, %ctaid.x;
	shl.b32 	%r2, %r11, 7;
	mov.u32 	%r3, %tid.y;
	mov.u32 	%r4, %tid.x;
	setp.lt.s32 	%p1, %r9, 1;
	mov.f32 	%f1039, 0f00000000;
	mov.f32 	%f1040, %f1039;
	mov.f32 	%f1041, %f1039;
	mov.f32 	%f1042, %f1039;
	mov.f32 	%f1043, %f1039;
	mov.f32 	%f1044, %f1039;
	mov.f32 	%f1045, %f1039;
	mov.f32 	%f1046, %f1039;
	mov.f32 	%f1047, %f1039;
	mov.f32 	%f1048, %f1039;
	mov.f32 	%f1049, %f1039;
	mov.f32 	%f1050, %f1039;
	mov.f32 	%f1051, %f1039;
	mov.f32 	%f1052, %f1039;
	mov.f32 	%f1053, %f1039;
	mov.f32 	%f1054, %f1039;
	mov.f32 	%f1055, %f1039;
	mov.f32 	%f1056, %f1039;
	mov.f32 	%f1057, %f1039;
	mov.f32 	%f1058, %f1039;
	mov.f32 	%f1059, %f1039;
	mov.f32 	%f1060, %f1039;
	mov.f32 	%f1061, %f1039;
	mov.f32 	%f1062, %f1039;
	mov.f32 	%f1063, %f1039;
	mov.f32 	%f1064, %f1039;
	mov.f32 	%f1065, %f1039;
	mov.f32 	%f1066, %f1039;
	mov.f32 	%f1067, %f1039;
	mov.f32 	%f1068, %f1039;
	mov.f32 	%f1069, %f1039;
	mov.f32 	%f1070, %f1039;
	mov.f32 	%f1071, %f1039;
	mov.f32 	%f1072, %f1039;
	mov.f32 	%f1073, %f1039;
	mov.f32 	%f1074, %f1039;
	mov.f32 	%f1075, %f1039;
	mov.f32 	%f1076, %f1039;
	mov.f32 	%f1077, %f1039;
	mov.f32 	%f1078, %f1039;
	mov.f32 	%f1079, %f1039;
	mov.f32 	%f1080, %f1039;
	mov.f32 	%f1081, %f1039;
	mov.f32 	%f1082, %f1039;
	mov.f32 	%f1083, %f1039;
	mov.f32 	%f1084, %f1039;
	mov.f32 	%f1085, %f1039;
	mov.f32 	%f1086, %f1039;
	mov.f32 	%f1087, %f1039;
	mov.f32 	%f1088, %f1039;
	mov.f32 	%f1089, %f1039;
	mov.f32 	%f1090, %f1039;
	mov.f32 	%f1091, %f1039;
	mov.f32 	%f1092, %f1039;
	mov.f32 	%f1093, %f1039;
	mov.f32 	%f1094, %f1039;
	mov.f32 	%f1095, %f1039;
	mov.f32 	%f1096, %f1039;
	mov.f32 	%f1097, %f1039;
	mov.f32 	%f1098, %f1039;
	mov.f32 	%f1099, %f1039;
	mov.f32 	%f1100, %f1039;
	mov.f32 	%f1101, %f1039;
	mov.f32 	%f1102, %f1039;
	@%p1 bra 	$L__BB0_3;
	ld.param.u32 	%r72, [_Z14tile_2d_kernelILi128ELi128ELi8ELi8ELi8EEviiifPfS0_fS0__param_1];
	mov.u32 	%r12, %ntid.x;
	mad.lo.s32 	%r13, %r3, %r12, %r4;
	mul.lo.s32 	%r14, %r9, %r1;
	add.s32 	%r15, %r9, 7;
	shr.u32 	%r16, %r15, 3;
	shl.b32 	%r17, %r13, 2;
	and.b32  	%r18, %r17, 124;
	shr.u32 	%r19, %r13, 5;
	and.b32  	%r20, %r17, 4;
	shr.u32 	%r21, %r13, 1;
	mad.lo.s32 	%r22, %r9, %r21, %r20;
	mad.lo.s32 	%r23, %r19, %r72, %r18;
	mul.wide.u32 	%rd10, %r14, 4;
	mul.wide.u32 	%rd11, %r22, 4;
	add.s64 	%rd12, %rd10, %rd11;
	cvta.to.global.u64 	%rd13, %rd7;
	add.s64 	%rd83, %rd13, %rd12;
	mul.wide.s32 	%rd14, %r23, 4;
	mul.wide.u32 	%rd15, %r2, 4;
	add.s64 	%rd16, %rd14, %rd15;
	cvta.to.global.u64 	%rd17, %rd8;
	add.s64 	%rd82, %rd17, %rd16;
	neg.s32 	%r75, %r16;
	mov.f32 	%f1039, 0f00000000;
$L__BB0_2:
	ld.param.u32 	%r73, [_Z14tile_2d_kernelILi128ELi128ELi8ELi8ELi8EEviiifPfS0_fS0__param_1];
	ld.global.v4.f32 	{%f197, %f198, %f199, %f200}, [%rd83];
	shl.b32 	%r28, %r13, 11;
	and.b32  	%r29, %r28, 2048;
	mov.u32 	%r30, _ZZ14tile_2d_kernelILi128ELi128ELi8ELi8ELi8EEviiifPfS0_fS0_E2As;
	add.s32 	%r31, %r30, %r29;
	shl.b32 	%r32, %r13, 1;
	and.b32  	%r33, %r32, -4;
	add.s32 	%r34, %r31, %r33;
	st.shared.f32 	[%r34], %f197;
	st.shared.f32 	[%r34+512], %f198;
	st.shared.f32 	[%r34+1024], %f199;
	st.shared.f32 	[%r34+1536], %f200;
	ld.global.v4.f32 	{%f201, %f202, %f203, %f204}, [%rd82];
	shl.b32 	%r35, %r13, 4;
	and.b32  	%r36, %r35, -512;
	mov.u32 	%r37, _ZZ14tile_2d_kernelILi128ELi128ELi8ELi8ELi8EEviiifPfS0_fS0_E2Bs;
	add.s32 	%r38, %r37, %r36;
	and.b32  	%r39, %r35, 496;
	add.s32 	%r40, %r38, %r39;
	st.shared.v4.f32 	[%r40], {%f201, %f202, %f203, %f204};
	bar.sync 	0;
	shl.b32 	%r41, %r3, 5;
	add.s32 	%r42, %r30, %r41;
	ld.shared.v4.f32 	{%f205, %f206, %f207, %f208}, [%r42];
	ld.shared.v4.f32 	{%f209, %f210, %f211, %f212}, [%r42+16];
	shl.b32 	%r43, %r4, 5;
	add.s32 	%r44, %r37, %r43;
	ld.shared.v4.f32 	{%f213, %f214, %f215, %f216}, [%r44];
	ld.shared.v4.f32 	{%f217, %f218, %f219, %f220}, [%r44+16];
	fma.rn.f32 	%f221, %f205, %f213, %f1102;
	fma.rn.f32 	%f222, %f205, %f214, %f1101;
	fma.rn.f32 	%f223, %f205, %f215, %f1100;
	fma.rn.f32 	%f224, %f205, %f216, %f1099;
	fma.rn.f32 	%f225, %f205, %f217, %f1098;
	fma.rn.f32 	%f226, %f205, %f218, %f1097;
	fma.rn.f32 	%f227, %f205, %f219, %f1096;
	fma.rn.f32 	%f228, %f205, %f220, %f1095;
	fma.rn.f32 	%f229, %f206, %f213, %f1094;
	fma.rn.f32 	%f230, %f206, %f214, %f1093;
	fma.rn.f32 	%f231, %f206, %f215, %f1092;
	fma.rn.f32 	%f232, %f206, %f216, %f1091;
	fma.rn.f32 	%f233, %f206, %f217, %f1090;
	fma.rn.f32 	%f234, %f206, %f218, %f1089;
	fma.rn.f32 	%f235, %f206, %f219, %f1088;
	fma.rn.f32 	%f236, %f206, %f220, %f1087;
	fma.rn.f32 	%f237, %f207, %f213, %f1086;
	fma.rn.f32 	%f238, %f207, %f214, %f1085;
	fma.rn.f32 	%f239, %f207, %f215, %f1084;
	fma.rn.f32 	%f240, %f207, %f216, %f1083;
	fma.rn.f32 	%f241, %f207, %f217, %f1082;
	fma.rn.f32 	%f242, %f207, %f218, %f1081;
	fma.rn.f32 	%f243, %f207, %f219, %f1080;
	fma.rn.f32 	%f244, %f207, %f220, %f1079;
	fma.rn.f32 	%f245, %f208, %f213, %f1078;
	fma.rn.f32 	%f246, %f208, %f214, %f1077;
	fma.rn.f32 	%f247, %f208, %f215, %f1076;
	fma.rn.f32 	%f248, %f208, %f216, %f1075;
	fma.rn.f32 	%f249, %f208, %f217, %f1074;
	fma.rn.f32 	%f250, %f208, %f218, %f1073;
	fma.rn.f32 	%f251, %f208, %f219, %f1072;
	fma.rn.f32 	%f252, %f208, %f220, %f1071;
	fma.rn.f32 	%f253, %f209, %f213, %f1070;
	fma.rn.f32 	%f254, %f209, %f214, %f1069;
	fma.rn.f32 	%f255, %f209, %f215, %f1068;
	fma.rn.f32 	%f256, %f209, %f216, %f1067;
	fma.rn.f32 	%f257, %f209, %f217, %f1066;
	fma.rn.f32 	%f258, %f209, %f218, %f1065;
	fma.rn.f32 	%f259, %f209, %f219, %f1064;
	fma.rn.f32 	%f260, %f209, %f220, %f1063;
	fma.rn.f32 	%f261, %f210, %f213, %f1062;
	fma.rn.f32 	%f262, %f210, %f214, %f1061;
	fma.rn.f32 	%f263, %f210, %f215, %f1060;
	fma.rn.f32 	%f264, %f210, %f216, %f1059;
	fma.rn.f32 	%f265, %f210, %f217, %f1058;
	fma.rn.f32 	%f266, %f210, %f218, %f1057;
	fma.rn.f32 	%f267, %f210, %f219, %f1056;
	fma.rn.f32 	%f268, %f210, %f220, %f1055;
	fma.rn.f32 	%f269, %f211, %f213, %f1054;
	fma.rn.f32 	%f270, %f211, %f214, %f1053;
	fma.rn.f32 	%f271, %f211, %f215, %f1052;
	fma.rn.f32 	%f272, %f211, %f216, %f1051;
	fma.rn.f32 	%f273, %f211, %f217, %f1050;
	fma.rn.f32 	%f274, %f211, %f218, %f1049;
	fma.rn.f32 	%f275, %f211, %f219, %f1048;
	fma.rn.f32 	%f276, %f211, %f220, %f1047;
	fma.rn.f32 	%f277, %f212, %f213, %f1046;
	fma.rn.f32 	%f278, %f212, %f214, %f1045;
	fma.rn.f32 	%f279, %f212, %f215, %f1044;
	fma.rn.f32 	%f280, %f212, %f216, %f1043;
	fma.rn.f32 	%f281, %f212, %f217, %f1042;
	fma.rn.f32 	%f282, %f212, %f218, %f1041;
	fma.rn.f32 	%f283, %f212, %f219, %f1040;
	fma.rn.f32 	%f284, %f212, %f220, %f1039;
	ld.shared.v4.f32 	{%f285, %f286, %f287, %f288}, [%r42+512];
	ld.shared.v4.f32 	{%f289, %f290, %f291, %f292}, [%r42+528];
	ld.shared.v4.f32 	{%f293, %f294, %f295, %f296}, [%r44+512];
	ld.shared.v4.f32 	{%f297, %f298, %f299, %f300}, [%r44+528];
	fma.rn.f32 	%f301, %f285, %f293, %f221;
	fma.rn.f32 	%f302, %f285, %f294, %f222;
	fma.rn.f32 	%f303, %f285, %f295, %f223;
	fma.rn.f32 	%f304, %f285, %f296, %f224;
	fma.rn.f32 	%f305, %f285, %f297, %f225;
	fma.rn.f32 	%f306, %f285, %f298, %f226;
	fma.rn.f32 	%f307, %f285, %f299, %f227;
	fma.rn.f32 	%f308, %f285, %f300, %f228;
	fma.rn.f32 	%f309, %f286, %f293, %f229;
	fma.rn.f32 	%f310, %f286, %f294, %f230;
	fma.rn.f32 	%f311, %f286, %f295, %f231;
	fma.rn.f32 	%f312, %f286, %f296, %f232;
	fma.rn.f32 	%f313, %f286, %f297, %f233;
	fma.rn.f32 	%f314, %f286, %f298, %f234;
	fma.rn.f32 	%f315, %f286, %f299, %f235;
	fma.rn.f32 	%f316, %f286, %f300, %f236;
	fma.rn.f32 	%f317, %f287, %f293, %f237;
	fma.rn.f32 	%f318, %f287, %f294, %f238;
	fma.rn.f32 	%f319, %f287, %f295, %f239;
	fma.rn.f32 	%f320, %f287, %f296, %f240;
	fma.rn.f32 	%f321, %f287, %f297, %f241;
	fma.rn.f32 	%f322, %f287, %f298, %f242;
	fma.rn.f32 	%f323, %f287, %f299, %f243;
	fma.rn.f32 	%f324, %f287, %f300, %f244;
	fma.rn.f32 	%f325, %f288, %f293, %f245;
	fma.rn.f32 	%f326, %f288, %f294, %f246;
	fma.rn.f32 	%f327, %f288, %f295, %f247;
	fma.rn.f32 	%f328, %f288, %f296, %f248;
	fma.rn.f32 	%f329, %f288, %f297, %f249;
	fma.rn.f32 	%f330, %f288, %f298, %f250;
	fma.rn.f32 	%f331, %f288, %f299, %f251;
	fma.rn.f32 	%f332, %f288, %f300, %f252;
	fma.rn.f32 	%f333, %f289, %f293, %f253;
	fma.rn.f32 	%f334, %f289, %f294, %f254;
	fma.rn.f32 	%f335, %f289, %f295, %f255;
	fma.rn.f32 	%f336, %f289, %f296, %f256;
	fma.rn.f32 	%f337, %f289, %f297, %f257;
	fma.rn.f32 	%f338, %f289, %f298, %f258;
	fma.rn.f32 	%f339, %f289, %f299, %f259;
	fma.rn.f32 	%f340, %f289, %f300, %f260;
	fma.rn.f32 	%f341, %f290, %f293, %f261;
	fma.rn.f32 	%f342, %f290, %f294, %f262;
	fma.rn.f32 	%f343, %f290, %f295, %f263;
	fma.rn.f32 	%f344, %f290, %f296, %f264;
	fma.rn.f32 	%f345, %f290, %f297, %f265;
	fma.rn.f32 	%f346, %f290, %f298, %f266;
	fma.rn.f32 	%f347, %f290, %f299, %f267;
	fma.rn.f32 	%f348, %f290, %f300, %f268;
	fma.rn.f32 	%f349, %f291, %f293, %f269;
	fma.rn.f32 	%f350, %f291, %f294, %f270;
	fma.rn.f32 	%f351, %f291, %f295, %f271;
	fma.rn.f32 	%f352, %f291, %f296, %f272;
	fma.rn.f32 	%f353, %f291, %f297, %f273;
	fma.rn.f32 	%f354, %f291, %f298, %f274;
	fma.rn.f32 	%f355, %f291, %f299, %f275;
	fma.rn.f32 	%f356, %f291, %f300, %f276;
	fma.rn.f32 	%f357, %f292, %f293, %f277;
	fma.rn.f32 	%f358, %f292, %f294, %f278;
	fma.rn.f32 	%f359, %f292, %f295, %f279;
	fma.rn.f32 	%f360, %f292, %f296, %f280;
	fma.rn.f32 	%f361, %f292, %f297, %f281;
	fma.rn.f32 	%f362, %f292, %f298, %f282;
	fma.rn.f32 	%f363, %f292, %f299, %f283;
	fma.rn.f32 	%f364, %f292, %f300, %f284;
	ld.shared.v4.f32 	{%f365, %f366, %f367, %f368}, [%r42+1024];
	ld.shared.v4.f32 	{%f369, %f370, %f371, %f372}, [%r42+1040];
	ld.shared.v4.f32 	{%f373, %f374, %f375, %f376}, [%r44+1024];
	ld.shared.v4.f32 	{%f377, %f378, %f379, %f380}, [%r44+1040];
	fma.rn.f32 	%f381, %f365, %f373, %f301;
	fma.rn.f32 	%f382, %f365, %f374, %f302;
	fma.rn.f32 	%f383, %f365, %f375, %f303;
	fma.rn.f32 	%f384, %f365, %f376, %f304;
	fma.rn.f32 	%f385, %f365, %f377, %f305;
	fma.rn.f32 	%f386, %f365, %f378, %f306;
	fma.rn.f32 	%f387, %f365, %f379, %f307;
	fma.rn.f32 	%f388, %f365, %f380, %f308;
	fma.rn.f32 	%f389, %f366, %f373, %f309;
	fma.rn.f32 	%f390, %f366, %f374, %f310;
	fma.rn.f32 	%f391, %f366, %f375, %f311;
	fma.rn.f32 	%f392, %f366, %f376, %f312;
	fma.rn.f32 	%f393, %f366, %f377, %f313;
	fma.rn.f32 	%f394, %f366, %f378, %f314;
	fma.rn.f32 	%f395, %f366, %f379, %f315;
	fma.rn.f32 	%f396, %f366, %f380, %f316;
	fma.rn.f32 	%f397, %f367, %f373, %f317;
	fma.rn.f32 	%f398, %f367, %f374, %f318;
	fma.rn.f32 	%f399, %f367, %f375, %f319;
	fma.rn.f32 	%f400, %f367, %f376, %f320;
	fma.rn.f32 	%f401, %f367, %f377, %f321;
	fma.rn.f32 	%f402, %f367, %f378, %f322;
	fma.rn.f32 	%f403, %f367, %f379, %f323;
	fma.rn.f32 	%f404, %f367, %f380, %f324;
	fma.rn.f32 	%f405, %f368, %f373, %f325;
	fma.rn.f32 	%f406, %f368, %f374, %f326;
	fma.rn.f32 	%f407, %f368, %f375, %f327;
	fma.rn.f32 	%f408, %f368, %f376, %f328;
	fma.rn.f32 	%f409, %f368, %f377, %f329;
	fma.rn.f32 	%f410, %f368, %f378, %f330;
	fma.rn.f32 	%f411, %f368, %f379, %f331;
	fma.rn.f32 	%f412, %f368, %f380, %f332;
	fma.rn.f32 	%f413, %f369, %f373, %f333;
	fma.rn.f32 	%f414, %f369, %f374, %f334;
	fma.rn.f32 	%f415, %f369, %f375, %f335;
	fma.rn.f32 	%f416, %f369, %f376, %f336;
	fma.rn.f32 	%f417, %f369, %f377, %f337;
	fma.rn.f32 	%f418, %f369, %f378, %f338;
	fma.rn.f32 	%f419, %f369, %f379, %f339;
	fma.rn.f32 	%f420, %f369, %f380, %f340;
	fma.rn.f32 	%f421, %f370, %f373, %f341;
	fma.rn.f32 	%f422, %f370, %f374, %f342;
	fma.rn.f32 	%f423, %f370, %f375, %f343;
	fma.rn.f32 	%f424, %f370, %f376, %f344;
	fma.rn.f32 	%f425, %f370, %f377, %f345;
	fma.rn.f32 	%f426, %f370, %f378, %f346;
	fma.rn.f32 	%f427, %f370, %f379, %f347;
	fma.rn.f32 	%f428, %f370, %f380, %f348;
	fma.rn.f32 	%f429, %f371, %f373, %f349;
	fma.rn.f32 	%f430, %f371, %f374, %f350;
	fma.rn.f32 	%f431, %f371, %f375, %f351;
	fma.rn.f32 	%f432, %f371, %f376, %f352;
	fma.rn.f32 	%f433, %f371, %f377, %f353;
	fma.rn.f32 	%f434, %f371, %f378, %f354;
	fma.rn.f32 	%f435, %f371, %f379, %f355;
	fma.rn.f32 	%f436, %f371, %f380, %f356;
	fma.rn.f32 	%f437, %f372, %f373, %f357;
	fma.rn.f32 	%f438, %f372, %f374, %f358;
	fma.rn.f32 	%f439, %f372, %f375, %f359;
	fma.rn.f32 	%f440, %f372, %f376, %f360;
	fma.rn.f32 	%f441, %f372, %f377, %f361;
	fma.rn.f32 	%f442, %f372, %f378, %f362;
	fma.rn.f32 	%f443, %f372, %f379, %f363;
	fma.rn.f32 	%f444, %f372, %f380, %f364;
	ld.shared.v4.f32 	{%f445, %f446, %f447, %f448}, [%r42+1536];
	ld.shared.v4.f32 	{%f449, %f450, %f451, %f452}, [%r42+1552];
	ld.shared.v4.f32 	{%f453, %f454, %f455, %f456}, [%r44+1536];
	ld.shared.v4.f32 	{%f457, %f458, %f459, %f460}, [%r44+1552];
	fma.rn.f32 	%f461, %f445, %f453, %f381;
	fma.rn.f32 	%f462, %f445, %f454, %f382;
	fma.rn.f32 	%f463, %f445, %f455, %f383;
	fma.rn.f32 	%f464, %f445, %f456, %f384;
	fma.rn.f32 	%f465, %f445, %f457, %f385;
	fma.rn.f32 	%f466, %f445, %f458, %f386;
	fma.rn.f32 	%f467, %f445, %f459, %f387;
	fma.rn.f32 	%f468, %f445, %f460, %f388;
	fma.rn.f32 	%f469, %f446, %f453, %f389;
	fma.rn.f32 	%f470, %f446, %f454, %f390;
	fma.rn.f32 	%f471, %f446, %f455, %f391;
	fma.rn.f32 	%f472, %f446, %f456, %f392;
	fma.rn.f32 	%f473, %f446, %f457, %f393;
	fma.rn.f32 	%f474, %f446, %f458, %f394;
	fma.rn.f32 	%f475, %f446, %f459, %f395;
	fma.rn.f32 	%f476, %f446, %f460, %f396;
	fma.rn.f32 	%f477, %f447, %f453, %f397;
	fma.rn.f32 	%f478, %f447, %f454, %f398;
	fma.rn.f32 	%f479, %f447, %f455, %f399;
	fma.rn.f32 	%f480, %f447, %f456, %f400;
	fma.rn.f32 	%f481, %f447, %f457, %f401;
	fma.rn.f32 	%f482, %f447, %f458, %f402;
	fma.rn.f32 	%f483, %f447, %f459, %f403;
	fma.rn.f32 	%f484, %f447, %f460, %f404;
	fma.rn.f32 	%f485, %f448, %f453, %f405;
	fma.rn.f32 	%f486, %f448, %f454, %f406;
	fma.rn.f32 	%f487, %f448, %f455, %f407;
	fma.rn.f32 	%f488, %f448, %f456, %f408;
	fma.rn.f32 	%f489, %f448, %f457, %f409;
	fma.rn.f32 	%f490, %f448, %f458, %f410;
	fma.rn.f32 	%f491, %f448, %f459, %f411;
	fma.rn.f32 	%f492, %f448, %f460, %f412;
	fma.rn.f32 	%f493, %f449, %f453, %f413;
	fma.rn.f32 	%f494, %f449, %f454, %f414;
	fma.rn.f32 	%f495, %f449, %f455, %f415;
	fma.rn.f32 	%f496, %f449, %f456, %f416;
	fma.rn.f32 	%f497, %f449, %f457, %f417;
	fma.rn.f32 	%f498, %f449, %f458, %f418;
	fma.rn.f32 	%f499, %f449, %f459, %f419;
	fma.rn.f32 	%f500, %f449, %f460, %f420;
	fma.rn.f32 	%f501, %f450, %f453, %f421;
	fma.rn.f32 	%f502, %f450, %f454, %f422;
	fma.rn.f32 	%f503, %f450, %f455, %f423;
	fma.rn.f32 	%f504, %f450, %f456, %f424;
	fma.rn.f32 	%f505, %f450, %f457, %f425;
	fma.rn.f32 	%f506, %f450, %f458, %f426;
	fma.rn.f32 	%f507, %f450, %f459, %f427;
	fma.rn.f32 	%f508, %f450, %f460, %f428;
	fma.rn.f32 	%f509, %f451, %f453, %f429;
	fma.rn.f32 	%f510, %f451, %f454, %f430;
	fma.rn.f32 	%f511, %f451, %f455, %f431;
	fma.rn.f32 	%f512, %f451, %f456, %f432;
	fma.rn.f32 	%f513, %f451, %f457, %f433;
	fma.rn.f32 	%f514, %f451, %f458, %f434;
	fma.rn.f32 	%f515, %f451, %f459, %f435;
	fma.rn.f32 	%f516, %f451, %f460, %f436;
	fma.rn.f32 	%f517, %f452, %f453, %f437;
	fma.rn.f32 	%f518, %f452, %f454, %f438;
	fma.rn.f32 	%f519, %f452, %f455, %f439;
	fma.rn.f32 	%f520, %f452, %f456, %f440;
	fma.rn.f32 	%f521, %f452, %f457, %f441;
	fma.rn.f32 	%f522, %f452, %f458, %f442;
	fma.rn.f32 	%f523, %f452, %f459, %f443;
	fma.rn.f32 	%f524, %f452, %f460, %f444;
	ld.shared.v4.f32 	{%f525, %f526, %f527, %f528}, [%r42+2048];
	ld.shared.v4.f32 	{%f529, %f530, %f531, %f532}, [%r42+2064];
	ld.shared.v4.f32 	{%f533, %f534, %f535, %f536}, [%r44+2048];
	ld.shared.v4.f32 	{%f537, %f538, %f539, %f540}, [%r44+2064];
	fma.rn.f32 	%f541, %f525, %f533, %f461;
	fma.rn.f32 	%f542, %f525, %f534, %f462;
	fma.rn.f32 	%f543, %f525, %f535, %f463;
	fma.rn.f32 	%f544, %f525, %f536, %f464;
	fma.rn.f32 	%f545, %f525, %f537, %f465;
	fma.rn.f32 	%f546, %f525, %f538, %f466;
	fma.rn.f32 	%f547, %f525, %f539, %f467;
	fma.rn.f32 	%f548, %f525, %f540, %f468;
	fma.rn.f32 	%f549, %f526, %f533, %f469;
	fma.rn.f32 	%f550, %f526, %f534, %f470;
	fma.rn.f32 	%f551, %f526, %f535, %f471;
	fma.rn.f32 	%f552, %f526, %f536, %f472;
	fma.rn.f32 	%f553, %f526, %f537, %f473;
	fma.rn.f32 	%f554, %f526, %f538, %f474;
	fma.rn.f32 	%f555, %f526, %f539, %f475;
	fma.rn.f32 	%f556, %f526, %f540, %f476;
	fma.rn.f32 	%f557, %f527, %f533, %f477;
	fma.rn.f32 	%f558, %f527, %f534, %f478;
	fma.rn.f32 	%f559, %f527, %f535, %f479;
	fma.rn.f32 	%f560, %f527, %f536, %f480;
	fma.rn.f32 	%f561, %f527, %f537, %f481;
	fma.rn.f32 	%f562, %f527, %f538, %f482;
	fma.rn.f32 	%f563, %f527, %f539, %f483;
	fma.rn.f32 	%f564, %f527, %f540, %f484;
	fma.rn.f32 	%f565, %f528, %f533, %f485;
	fma.rn.f32 	%f566, %f528, %f534, %f486;
	fma.rn.f32 	%f567, %f528, %f535, %f487;
	fma.rn.f32 	%f568, %f528, %f536, %f488;
	fma.rn.f32 	%f569, %f528, %f537, %f489;
	fma.rn.f32 	%f570, %f528, %f538, %f490;
	fma.rn.f32 	%f571, %f528, %f539, %f491;
	fma.rn.f32 	%f572, %f528, %f540, %f492;
	fma.rn.f32 	%f573, %f529, %f533, %f493;
	fma.rn.f32 	%f574, %f529, %f534, %f494;
	fma.rn.f32 	%f575, %f529, %f535, %f495;
	fma.rn.f32 	%f576, %f529, %f536, %f496;
	fma.rn.f32 	%f577, %f529, %f537, %f497;
	fma.rn.f32 	%f578, %f529, %f538, %f498;
	fma.rn.f32 	%f579, %f529, %f539, %f499;
	fma.rn.f32 	%f580, %f529, %f540, %f500;
	fma.rn.f32 	%f581, %f530, %f533, %f501;
	fma.rn.f32 	%f582, %f530, %f534, %f502;
	fma.rn.f32 	%f583, %f530, %f535, %f503;
	fma.rn.f32 	%f584, %f530, %f536, %f504;
	fma.rn.f32 	%f585, %f530, %f537, %f505;
	fma.rn.f32 	%f586, %f530, %f538, %f506;
	fma.rn.f32 	%f587, %f530, %f539, %f507;
	fma.rn.f32 	%f588, %f530, %f540, %f508;
	fma.rn.f32 	%f589, %f531, %f533, %f509;
	fma.rn.f32 	%f590, %f531, %f534, %f510;
	fma.rn.f32 	%f591, %f531, %f535, %f511;
	fma.rn.f32 	%f592, %f531, %f536, %f512;
	fma.rn.f32 	%f593, %f531, %f537, %f513;
	fma.rn.f32 	%f594, %f531, %f538, %f514;
	fma.rn.f32 	%f595, %f531, %f539, %f515;
	fma.rn.f32 	%f596, %f531, %f540, %f516;
	fma.rn.f32 	%f597, %f532, %f533, %f517;
	fma.rn.f32 	%f598, %f532, %f534, %f518;
	fma.rn.f32 	%f599, %f532, %f535, %f519;
	fma.rn.f32 	%f600, %f532, %f536, %f520;
	fma.rn.f32 	%f601, %f532, %f537, %f521;
	fma.rn.f32 	%f602, %f532, %f538, %f522;
	fma.rn.f32 	%f603, %f532, %f539, %f523;
	fma.rn.f32 	%f604, %f532, %f540, %f524;
	ld.shared.v4.f32 	{%f605, %f606, %f607, %f608}, [%r42+2560];
	ld.shared.v4.f32 	{%f609, %f610, %f611, %f612}, [%r42+2576];
	ld.shared.v4.f32 	{%f613, %f614, %f615, %f616}, [%r44+2560];
	ld.shared.v4.f32 	{%f617, %f618, %f619, %f620}, [%r44+2576];
	fma.rn.f32 	%f621, %f605, %f613, %f541;
	fma.rn.f32 	%f622, %f605, %f614, %f542;
	fma.rn.f32 	%f623, %f605, %f615, %f543;
	fma.rn.f32 	%f624, %f605, %f616, %f544;
	fma.rn.f32 	%f625, %f605, %f617, %f545;
	fma.rn.f32 	%f626, %f605, %f618, %f546;
	fma.rn.f32 	%f627, %f605, %f619, %f547;
	fma.rn.f32 	%f628, %f605, %f620, %f548;
	fma.rn.f32 	%f629, %f606, %f613, %f549;
	fma.rn.f32 	%f630, %f606, %f614, %f550;
	fma.rn.f32 	%f631, %f606, %f615, %f551;
	fma.rn.f32 	%f632, %f606, %f616, %f552;
	fma.rn.f32 	%f633, %f606, %f617, %f553;
	fma.rn.f32 	%f634, %f606, %f618, %f554;
	fma.rn.f32 	%f635, %f606, %f619, %f555;
	fma.rn.f32 	%f636, %f606, %f620, %f556;
	fma.rn.f32 	%f637, %f607, %f613, %f557;
	fma.rn.f32 	%f638, %f607, %f614, %f558;
	fma.rn.f32 	%f639, %f607, %f615, %f559;
	fma.rn.f32 	%f640, %f607, %f616, %f560;
	fma.rn.f32 	%f641, %f607, %f617, %f561;
	fma.rn.f32 	%f642, %f607, %f618, %f562;
	fma.rn.f32 	%f643, %f607, %f619, %f563;
	fma.rn.f32 	%f644, %f607, %f620, %f564;
	fma.rn.f32 	%f645, %f608, %f613, %f565;
	fma.rn.f32 	%f646, %f608, %f614, %f566;
	fma.rn.f32 	%f647, %f608, %f615, %f567;
	fma.rn.f32 	%f648, %f608, %f616, %f568;
	fma.rn.f32 	%f649, %f608, %f617, %f569;
	fma.rn.f32 	%f650, %f608, %f618, %f570;
	fma.rn.f32 	%f651, %f608, %f619, %f571;
	fma.rn.f32 	%f652, %f608, %f620, %f572;
	fma.rn.f32 	%f653, %f609, %f613, %f573;
	fma.rn.f32 	%f654, %f609, %f614, %f574;
	fma.rn.f32 	%f655, %f609, %f615, %f575;
	fma.rn.f32 	%f656, %f609, %f616, %f576;
	fma.rn.f32 	%f657, %f609, %f617, %f577;
	fma.rn.f32 	%f658, %f609, %f618, %f578;
	fma.rn.f32 	%f659, %f609, %f619, %f579;
	fma.rn.f32 	%f660, %f609, %f620, %f580;
	fma.rn.f32 	%f661, %f610, %f613, %f581;
	fma.rn.f32 	%f662, %f610, %f614, %f582;
	fma.rn.f32 	%f663, %f610, %f615, %f583;
	fma.rn.f32 	%f664, %f610, %f616, %f584;
	fma.rn.f32 	%f665, %f610, %f617, %f585;
	fma.rn.f32 	%f666, %f610, %f618, %f586;
	fma.rn.f32 	%f667, %f610, %f619, %f587;
	fma.rn.f32 	%f668, %f610, %f620, %f588;
	fma.rn.f32 	%f669, %f611, %f613, %f589;
	fma.rn.f32 	%f670, %f611, %f614, %f590;
	fma.rn.f32 	%f671, %f611, %f615, %f591;
	fma.rn.f32 	%f672, %f611, %f616, %f592;
	fma.rn.f32 	%f673, %f611, %f617, %f593;
	fma.rn.f32 	%f674, %f611, %f618, %f594;
	fma.rn.f32 	%f675, %f611, %f619, %f595;
	fma.rn.f32 	%f676, %f611, %f620, %f596;
	fma.rn.f32 	%f677, %f612, %f613, %f597;
	fma.rn.f32 	%f678, %f612, %f614, %f598;
	fma.rn.f32 	%f679, %f612, %f615, %f599;
	fma.rn.f32 	%f680, %f612, %f616, %f600;
	fma.rn.f32 	%f681, %f612, %f617, %f601;
	fma.rn.f32 	%f682, %f612, %f618, %f602;
	fma.rn.f32 	%f683, %f612, %f619, %f603;
	fma.rn.f32 	%f684, %f612, %f620, %f604;
	ld.shared.v4.f32 	{%f685, %f686, %f687, %f688}, [%r42+3072];
	ld.shared.v4.f32 	{%f689, %f690, %f691, %f692}, [%r42+3088];
	ld.shared.v4.f32 	{%f693, %f694, %f695, %f696}, [%r44+3072];
	ld.shared.v4.f32 	{%f697, %f698, %f699, %f700}, [%r44+3088];
	fma.rn.f32 	%f701, %f685, %f693, %f621;
	fma.rn.f32 	%f702, %f685, %f694, %f622;
	fma.rn.f32 	%f703, %f685, %f695, %f623;
	fma.rn.f32 	%f704, %f685, %f696, %f624;
	fma.rn.f32 	%f705, %f685, %f697, %f625;
	fma.rn.f32 	%f706, %f685, %f698, %f626;
	fma.rn.f32 	%f707, %f685, %f699, %f627;
	fma.rn.f32 	%f708, %f685, %f700, %f628;
	fma.rn.f32 	%f709, %f686, %f693, %f629;
	fma.rn.f32 	%f710, %f686, %f694, %f630;
	fma.rn.f32 	%f711, %f686, %f695, %f631;
	fma.rn.f32 	%f712, %f686, %f696, %f632;
	fma.rn.f32 	%f713, %f686, %f697, %f633;
	fma.rn.f32 	%f714, %f686, %f698, %f634;
	fma.rn.f32 	%f715, %f686, %f699, %f635;
	fma.rn.f32 	%f716, %f686, %f700, %f636;
	fma.rn.f32 	%f717, %f687, %f693, %f637;
	fma.rn.f32 	%f718, %f687, %f694, %f638;
	fma.rn.f32 	%f719, %f687, %f695, %f639;
	fma.rn.f32 	%f720, %f687, %f696, %f640;
	fma.rn.f32 	%f721, %f687, %f697, %f641;
	fma.rn.f32 	%f722, %f687, %f698, %f642;
	fma.rn.f32 	%f723, %f687, %f699, %f643;
	fma.rn.f32 	%f724, %f687, %f700, %f644;
	fma.rn.f32 	%f725, %f688, %f693, %f645;
	fma.rn.f32 	%f726, %f688, %f694, %f646;
	fma.rn.f32 	%f727, %f688, %f695, %f647;
	fma.rn.f32 	%f728, %f688, %f696, %f648;
	fma.rn.f32 	%f729, %f688, %f697, %f649;
	fma.rn.f32 	%f730, %f688, %f698, %f650;
	fma.rn.f32 	%f731, %f688, %f699, %f651;
	fma.rn.f32 	%f732, %f688, %f700, %f652;
	fma.rn.f32 	%f733, %f689, %f693, %f653;
	fma.rn.f32 	%f734, %f689, %f694, %f654;
	fma.rn.f32 	%f735, %f689, %f695, %f655;
	fma.rn.f32 	%f736, %f689, %f696, %f656;
	fma.rn.f32 	%f737, %f689, %f697, %f657;
	fma.rn.f32 	%f738, %f689, %f698, %f658;
	fma.rn.f32 	%f739, %f689, %f699, %f659;
	fma.rn.f32 	%f740, %f689, %f700, %f660;
	fma.rn.f32 	%f741, %f690, %f693, %f661;
	fma.rn.f32 	%f742, %f690, %f694, %f662;
	fma.rn.f32 	%f743, %f690, %f695, %f663;
	fma.rn.f32 	%f744, %f690, %f696, %f664;
	fma.rn.f32 	%f745, %f690, %f697, %f665;
	fma.rn.f32 	%f746, %f690, %f698, %f666;
	fma.rn.f32 	%f747, %f690, %f699, %f667;
	fma.rn.f32 	%f748, %f690, %f700, %f668;
	fma.rn.f32 	%f749, %f691, %f693, %f669;
	fma.rn.f32 	%f750, %f691, %f694, %f670;
	fma.rn.f32 	%f751, %f691, %f695, %f671;
	fma.rn.f32 	%f752, %f691, %f696, %f672;
	fma.rn.f32 	%f753, %f691, %f697, %f673;
	fma.rn.f32 	%f754, %f691, %f698, %f674;
	fma.rn.f32 	%f755, %f691, %f699, %f675;
	fma.rn.f32 	%f756, %f691, %f700, %f676;
	fma.rn.f32 	%f757, %f692, %f693, %f677;
	fma.rn.f32 	%f758, %f692, %f694, %f678;
	fma.rn.f32 	%f759, %f692, %f695, %f679;
	fma.rn.f32 	%f760, %f692, %f696, %f680;
	fma.rn.f32 	%f761, %f692, %f697, %f681;
	fma.rn.f32 	%f762, %f692, %f698, %f682;
	fma.rn.f32 	%f763, %f692, %f699, %f683;
	fma.rn.f32 	%f764, %f692, %f700, %f684;
	ld.shared.v4.f32 	{%f765, %f766, %f767, %f768}, [%r42+3584];
	ld.shared.v4.f32 	{%f769, %f770, %f771, %f772}, [%r42+3600];
	ld.shared.v4.f32 	{%f773, %f774, %f775, %f776}, [%r44+3584];
	ld.shared.v4.f32 	{%f777, %f778, %f779, %f780}, [%r44+3600];
	fma.rn.f32 	%f1102, %f765, %f773, %f701;
	fma.rn.f32 	%f1101, %f765, %f774, %f702;
	fma.rn.f32 	%f1100, %f765, %f775, %f703;
	fma.rn.f32 	%f1099, %f765, %f776, %f704;
	fma.rn.f32 	%f1098, %f765, %f777, %f705;
	fma.rn.f32 	%f1097, %f765, %f778, %f706;
	fma.rn.f32 	%f1096, %f765, %f779, %f707;
	fma.rn.f32 	%f1095, %f765, %f780, %f708;
	fma.rn.f32 	%f1094, %f766, %f773, %f709;
	fma.rn.f32 	%f1093, %f766, %f774, %f710;
	fma.rn.f32 	%f1092, %f766, %f775, %f711;
	fma.rn.f32 	%f1091, %f766, %f776, %f712;
	fma.rn.f32 	%f1090, %f766, %f777, %f713;
	fma.rn.f32 	%f1089, %f766, %f778, %f714;
	fma.rn.f32 	%f1088, %f766, %f779, %f715;
	fma.rn.f32 	%f1087, %f766, %f780, %f716;
	fma.rn.f32 	%f1086, %f767, %f773, %f717;
	fma.rn.f32 	%f1085, %f767, %f774, %f718;
	fma.rn.f32 	%f1084, %f767, %f775, %f719;
	fma.rn.f32 	%f1083, %f767, %f776, %f720;
	fma.rn.f32 	%f1082, %f767, %f777, %f721;
	fma.rn.f32 	%f1081, %f767, %f778, %f722;
	fma.rn.f32 	%f1080, %f767, %f779, %f723;
	fma.rn.f32 	%f1079, %f767, %f780, %f724;
	fma.rn.f32 	%f1078, %f768, %f773, %f725;
	fma.rn.f32 	%f1077, %f768, %f774, %f726;
	fma.rn.f32 	%f1076, %f768, %f775, %f727;
	fma.rn.f32 	%f1075, %f768, %f776, %f728;
	fma.rn.f32 	%f1074, %f768, %f777, %f729;
	fma.rn.f32 	%f1073, %f768, %f778, %f730;
	fma.rn.f32 	%f1072, %f768, %f779, %f731;
	fma.rn.f32 	%f1071, %f768, %f780, %f732;
	fma.rn.f32 	%f1070, %f769, %f773, %f733;
	fma.rn.f32 	%f1069, %f769, %f774, %f734;
	fma.rn.f32 	%f1068, %f769, %f775, %f735;
	fma.rn.f32 	%f1067, %f769, %f776, %f736;
	fma.rn.f32 	%f1066, %f769, %f777, %f737;
	fma.rn.f32 	%f1065, %f769, %f778, %f738;
	fma.rn.f32 	%f1064, %f769, %f779, %f739;
	fma.rn.f32 	%f1063, %f769, %f780, %f740;
	fma.rn.f32 	%f1062, %f770, %f773, %f741;
	fma.rn.f32 	%f1061, %f770, %f774, %f742;
	fma.rn.f32 	%f1060, %f770, %f775, %f743;
	fma.rn.f32 	%f1059, %f770, %f776, %f744;
	fma.rn.f32 	%f1058, %f770, %f777, %f745;
	fma.rn.f32 	%f1057, %f770, %f778, %f746;
	fma.rn.f32 	%f1056, %f770, %f779, %f747;
	fma.rn.f32 	%f1055, %f770, %f780, %f748;
	fma.rn.f32 	%f1054, %f771, %f773, %f749;
	fma.rn.f32 	%f1053, %f771, %f774, %f750;
	fma.rn.f32 	%f1052, %f771, %f775, %f751;
	fma.rn.f32 	%f1051, %f771, %f776, %f752;
	fma.rn.f32 	%f1050, %f771, %f777, %f753;
	fma.rn.f32 	%f1049, %f771, %f778, %f754;
	fma.rn.f32 	%f1048, %f771, %f779, %f755;
	fma.rn.f32 	%f1047, %f771, %f780, %f756;
	fma.rn.f32 	%f1046, %f772, %f773, %f757;
	fma.rn.f32 	%f1045, %f772, %f774, %f758;
	fma.rn.f32 	%f1044, %f772, %f775, %f759;
	fma.rn.f32 	%f1043, %f772, %f776, %f760;
	fma.rn.f32 	%f1042, %f772, %f777, %f761;
	fma.rn.f32 	%f1041, %f772, %f778, %f762;
	fma.rn.f32 	%f1040, %f772, %f779, %f763;
	fma.rn.f32 	%f1039, %f772, %f780, %f764;
	bar.sync 	0;
	add.s64 	%rd83, %rd83, 32;
	shl.b32 	%r45, %r73, 3;
	mul.wide.s32 	%rd18, %r45, 4;
	add.s64 	%rd82, %rd82, %rd18;
	add.s32 	%r75, %r75, 1;
	setp.eq.s32 	%p2, %r75, 0;
	@%p2 bra 	$L__BB0_3;
	bra.uni 	$L__BB0_2;
$L__BB0_3:
	ld.param.u64 	%rd81, [_Z14tile_2d_kernelILi128ELi128ELi8ELi8ELi8EEviiifPfS0_fS0__param_7];
	ld.param.f32 	%f974, [_Z14tile_2d_kernelILi128ELi128ELi8ELi8ELi8EEviiifPfS0_fS0__param_6];
	ld.param.f32 	%f973, [_Z14tile_2d_kernelILi128ELi128ELi8ELi8ELi8EEviiifPfS0_fS0__param_3];
	ld.param.u32 	%r74, [_Z14tile_2d_kernelILi128ELi128ELi8ELi8ELi8EEviiifPfS0_fS0__param_1];
	mov.u32 	%r46, %ctaid.y;
	mul.lo.s32 	%r47, %r46, %r74;
	shl.b32 	%r48, %r47, 7;
	mov.u32 	%r49, %ctaid.x;
	shl.b32 	%r50, %r49, 7;
	add.s32 	%r51, %r48, %r50;
	cvt.u64.u32 	%rd19, %r51;
	cvta.to.global.u64 	%rd20, %rd81;
	mov.u32 	%r52, %tid.y;
	mov.u32 	%r53, %tid.x;
	shl.b32 	%r54, %r53, 3;
	mul.lo.s32 	%r55, %r52, %r74;
	shl.b32 	%r56, %r55, 3;
	add.s32 	%r57, %r56, %r54;
	cvt.s64.s32 	%rd21, %r57;
	add.s64 	%rd22, %rd21, %rd19;
	shl.b64 	%rd23, %rd22, 2;
	add.s64 	%rd24, %rd20, %rd23;
	ld.global.v4.f32 	{%f781, %f782, %f783, %f784}, [%rd24];
	mul.f32 	%f785, %f973, %f1102;
	fma.rn.f32 	%f786, %f974, %f781, %f785;
	mul.f32 	%f787, %f973, %f1101;
	fma.rn.f32 	%f788, %f974, %f782, %f787;
	mul.f32 	%f789, %f973, %f1100;
	fma.rn.f32 	%f790, %f974, %f783, %f789;
	mul.f32 	%f791, %f973, %f1099;
	fma.rn.f32 	%f792, %f974, %f784, %f791;
	st.global.v4.f32 	[%rd24], {%f786, %f788, %f790, %f792};
	ld.global.v4.f32 	{%f793, %f794, %f795, %f796}, [%rd24+16];
	mul.f32 	%f797, %f973, %f1098;
	fma.rn.f32 	%f798, %f974, %f793, %f797;
	mul.f32 	%f799, %f973, %f1097;
	fma.rn.f32 	%f800, %f974, %f794, %f799;
	mul.f32 	%f801, %f973, %f1096;
	fma.rn.f32 	%f802, %f974, %f795, %f801;
	mul.f32 	%f803, %f973, %f1095;
	fma.rn.f32 	%f804, %f974, %f796, %f803;
	st.global.v4.f32 	[%rd24+16], {%f798, %f800, %f802, %f804};
	add.s32 	%r58, %r57, %r74;
	cvt.s64.s32 	%rd25, %r58;
	add.s64 	%rd26, %rd25, %rd19;
	shl.b64 	%rd27, %rd26, 2;
	add.s64 	%rd28, %rd20, %rd27;
	ld.global.v4.f32 	{%f805, %f806, %f807, %f808}, [%rd28];
	mul.f32 	%f809, %f973, %f1094;
	fma.rn.f32 	%f810, %f974, %f805, %f809;
	mul.f32 	%f811, %f973, %f1093;
	fma.rn.f32 	%f812, %f974, %f806, %f811;
	mul.f32 	%f813, %f973, %f1092;
	fma.rn.f32 	%f814, %f974, %f807, %f813;
	mul.f32 	%f815, %f973, %f1091;
	fma.rn.f32 	%f816, %f974, %f808, %f815;
	st.global.v4.f32 	[%rd28], {%f810, %f812, %f814, %f816};
	add.s32 	%r59, %r58, 4;
	cvt.s64.s32 	%rd29, %r59;
	add.s64 	%rd30, %rd29, %rd19;
	shl.b64 	%rd31, %rd30, 2;
	add.s64 	%rd32, %rd20, %rd31;
	ld.global.v4.f32 	{%f817, %f818, %f819, %f820}, [%rd32];
	mul.f32 	%f821, %f973, %f1090;
	fma.rn.f32 	%f822, %f974, %f817, %f821;
	mul.f32 	%f823, %f973, %f1089;
	fma.rn.f32 	%f824, %f974, %f818, %f823;
	mul.f32 	%f825, %f973, %f1088;
	fma.rn.f32 	%f826, %f974, %f819, %f825;
	mul.f32 	%f827, %f973, %f1087;
	fma.rn.f32 	%f828, %f974, %f820, %f827;
	st.global.v4.f32 	[%rd32], {%f822, %f824, %f826, %f828};
	add.s32 	%r60, %r58, %r74;
	cvt.s64.s32 	%rd33, %r60;
	add.s64 	%rd34, %rd33, %rd19;
	shl.b64 	%rd35, %rd34, 2;
	add.s64 	%rd36, %rd20, %rd35;
	ld.global.v4.f32 	{%f829, %f830, %f831, %f832}, [%rd36];
	mul.f32 	%f833, %f973, %f1086;
	fma.rn.f32 	%f834, %f974, %f829, %f833;
	mul.f32 	%f835, %f973, %f1085;
	fma.rn.f32 	%f836, %f974, %f830, %f835;
	mul.f32 	%f837, %f973, %f1084;
	fma.rn.f32 	%f838, %f974, %f831, %f837;
	mul.f32 	%f839, %f973, %f1083;
	fma.rn.f32 	%f840, %f974, %f832, %f839;
	st.global.v4.f32 	[%rd36], {%f834, %f836, %f838, %f840};
	add.s32 	%r61, %r59, %r74;
	cvt.s64.s32 	%rd37, %r61;
	add.s64 	%rd38, %rd37, %rd19;
	shl.b64 	%rd39, %rd38, 2;
	add.s64 	%rd40, %rd20, %rd39;
	ld.global.v4.f32 	{%f841, %f842, %f843, %f844}, [%rd40];
	mul.f32 	%f845, %f973, %f1082;
	fma.rn.f32 	%f846, %f974, %f841, %f845;
	mul.f32 	%f847, %f973, %f1081;
	fma.rn.f32 	%f848, %f974, %f842, %f847;
	mul.f32 	%f849, %f973, %f1080;
	fma.rn.f32 	%f850, %f974, %f843, %f849;
	mul.f32 	%f851, %f973, %f1079;
	fma.rn.f32 	%f852, %f974, %f844, %f851;
	st.global.v4.f32 	[%rd40], {%f846, %f848, %f850, %f852};
	add.s32 	%r62, %r60, %r74;
	cvt.s64.s32 	%rd41, %r62;
	add.s64 	%rd42, %rd41, %rd19;
	shl.b64 	%rd43, %rd42, 2;
	add.s64 	%rd44, %rd20, %rd43;
	ld.global.v4.f32 	{%f853, %f854, %f855, %f856}, [%rd44];
	mul.f32 	%f857, %f973, %f1078;
	fma.rn.f32 	%f858, %f974, %f853, %f857;
	mul.f32 	%f859, %f973, %f1077;
	fma.rn.f32 	%f860, %f974, %f854, %f859;
	mul.f32 	%f861, %f973, %f1076;
	fma.rn.f32 	%f862, %f974, %f855, %f861;
	mul.f32 	%f863, %f973, %f1075;
	fma.rn.f32 	%f864, %f974, %f856, %f863;
	st.global.v4.f32 	[%rd44], {%f858, %f860, %f862, %f864};
	add.s32 	%r63, %r61, %r74;
	cvt.s64.s32 	%rd45, %r63;
	add.s64 	%rd46, %rd45, %rd19;
	shl.b64 	%rd47, %rd46, 2;
	add.s64 	%rd48, %rd20, %rd47;
	ld.global.v4.f32 	{%f865, %f866, %f867, %f868}, [%rd48];
	mul.f32 	%f869, %f973, %f1074;
	fma.rn.f32 	%f870, %f974, %f865, %f869;
	mul.f32 	%f871, %f973, %f1073;
	fma.rn.f32 	%f872, %f974, %f866, %f871;
	mul.f32 	%f873, %f973, %f1072;
	fma.rn.f32 	%f874, %f974, %f867, %f873;
	mul.f32 	%f875, %f973, %f1071;
	fma.rn.f32 	%f876, %f974, %f868, %f875;
	st.global.v4.f32 	[%rd48], {%f870, %f872, %f874, %f876};
	add.s32 	%r64, %r62, %r74;
	cvt.s64.s32 	%rd49, %r64;
	add.s64 	%rd50, %rd49, %rd19;
	shl.b64 	%rd51, %rd50, 2;
	add.s64 	%rd52, %rd20, %rd51;
	ld.global.v4.f32 	{%f877, %f878, %f879, %f880}, [%rd52];
	mul.f32 	%f881, %f973, %f1070;
	fma.rn.f32 	%f882, %f974, %f877, %f881;
	mul.f32 	%f883, %f973, %f1069;
	fma.rn.f32 	%f884, %f974, %f878, %f883;
	mul.f32 	%f885, %f973, %f1068;
	fma.rn.f32 	%f886, %f974, %f879, %f885;
	mul.f32 	%f887, %f973, %f1067;
	fma.rn.f32 	%f888, %f974, %f880, %f887;
	st.global.v4.f32 	[%rd52], {%f882, %f884, %f886, %f888};
	add.s32 	%r65, %r63, %r74;
	cvt.s64.s32 	%rd53, %r65;
	add.s64 	%rd54, %rd53, %rd19;
	shl.b64 	%rd55, %rd54, 2;
	add.s64 	%rd56, %rd20, %rd55;
	ld.global.v4.f32 	{%f889, %f890, %f891, %f892}, [%rd56];
	mul.f32 	%f893, %f973, %f1066;
	fma.rn.f32 	%f894, %f974, %f889, %f893;
	mul.f32 	%f895, %f973, %f1065;
	fma.rn.f32 	%f896, %f974, %f890, %f895;
	mul.f32 	%f897, %f973, %f1064;
	fma.rn.f32 	%f898, %f974, %f891, %f897;
	mul.f32 	%f899, %f973, %f1063;
	fma.rn.f32 	%f900, %f974, %f892, %f899;
	st.global.v4.f32 	[%rd56], {%f894, %f896, %f898, %f900};
	add.s32 	%r66, %r64, %r74;
	cvt.s64.s32 	%rd57, %r66;
	add.s64 	%rd58, %rd57, %rd19;
	shl.b64 	%rd59, %rd58, 2;
	add.s64 	%rd60, %rd20, %rd59;
	ld.global.v4.f32 	{%f901, %f902, %f903, %f904}, [%rd60];
	mul.f32 	%f905, %f973, %f1062;
	fma.rn.f32 	%f906, %f974, %f901, %f905;
	mul.f32 	%f907, %f973, %f1061;
	fma.rn.f32 	%f908, %f974, %f902, %f907;
	mul.f32 	%f909, %f973, %f1060;
	fma.rn.f32 	%f910, %f974, %f903, %f909;
	mul.f32 	%f911, %f973, %f1059;
	fma.rn.f32 	%f912, %f974, %f904, %f911;
	st.global.v4.f32 	[%rd60], {%f906, %f908, %f910, %f912};
	add.s32 	%r67, %r65, %r74;
	cvt.s64.s32 	%rd61, %r67;
	add.s64 	%rd62, %rd61, %rd19;
	shl.b64 	%rd63, %rd62, 2;
	add.s64 	%rd64, %rd20, %rd63;
	ld.global.v4.f32 	{%f913, %f914, %f915, %f916}, [%rd64];
	mul.f32 	%f917, %f973, %f1058;
	fma.rn.f32 	%f918, %f974, %f913, %f917;
	mul.f32 	%f919, %f973, %f1057;
	fma.rn.f32 	%f920, %f974, %f914, %f919;
	mul.f32 	%f921, %f973, %f1056;
	fma.rn.f32 	%f922, %f974, %f915, %f921;
	mul.f32 	%f923, %f973, %f1055;
	fma.rn.f32 	%f924, %f974, %f916, %f923;
	st.global.v4.f32 	[%rd64], {%f918, %f920, %f922, %f924};
	add.s32 	%r68, %r66, %r74;
	cvt.s64.s32 	%rd65, %r68;
	add.s64 	%rd66, %rd65, %rd19;
	shl.b64 	%rd67, %rd66, 2;
	add.s64 	%rd68, %rd20, %rd67;
	ld.global.v4.f32 	{%f925, %f926, %f927, %f928}, [%rd68];
	mul.f32 	%f929, %f973, %f1054;
	fma.rn.f32 	%f930, %f974, %f925, %f929;
	mul.f32 	%f931, %f973, %f1053;
	fma.rn.f32 	%f932, %f974, %f926, %f931;
	mul.f32 	%f933, %f973, %f1052;
	fma.rn.f32 	%f934, %f974, %f927, %f933;
	mul.f32 	%f935, %f973, %f1051;
	fma.rn.f32 	%f936, %f974, %f928, %f935;
	st.global.v4.f32 	[%rd68], {%f930, %f932, %f934, %f936};
	add.s32 	%r69, %r67, %r74;
	cvt.s64.s32 	%rd69, %r69;
	add.s64 	%rd70, %rd69, %rd19;
	shl.b64 	%rd71, %rd70, 2;
	add.s64 	%rd72, %rd20, %rd71;
	ld.global.v4.f32 	{%f937, %f938, %f939, %f940}, [%rd72];
	mul.f32 	%f941, %f973, %f1050;
	fma.rn.f32 	%f942, %f974, %f937, %f941;
	mul.f32 	%f943, %f973, %f1049;
	fma.rn.f32 	%f944, %f974, %f938, %f943;
	mul.f32 	%f945, %f973, %f1048;
	fma.rn.f32 	%f946, %f974, %f939, %f945;
	mul.f32 	%f947, %f973, %f1047;
	fma.rn.f32 	%f948, %f974, %f940, %f947;
	st.global.v4.f32 	[%rd72], {%f942, %f944, %f946, %f948};
	add.s32 	%r70, %r68, %r74;
	cvt.s64.s32 	%rd73, %r70;
	add.s64 	%rd74, %rd73, %rd19;
	shl.b64 	%rd75, %rd74, 2;
	add.s64 	%rd76, %rd20, %rd75;
	ld.global.v4.f32 	{%f949, %f950, %f951, %f952}, [%rd76];
	mul.f32 	%f953, %f973, %f1046;
	fma.rn.f32 	%f954, %f974, %f949, %f953;
	mul.f32 	%f955, %f973, %f1045;
	fma.rn.f32 	%f956, %f974, %f950, %f955;
	mul.f32 	%f957, %f973, %f1044;
	fma.rn.f32 	%f958, %f974, %f951, %f957;
	mul.f32 	%f959, %f973, %f1043;
	fma.rn.f32 	%f960, %f974, %f952, %f959;
	st.global.v4.f32 	[%rd76], {%f954, %f956, %f958, %f960};
	add.s32 	%r71, %r69, %r74;
	cvt.s64.s32 	%rd77, %r71;
	add.s64 	%rd78, %rd77, %rd19;
	shl.b64 	%rd79, %rd78, 2;
	add.s64 	%rd80, %rd20, %rd79;
	ld.global.v4.f32 	{%f961, %f962, %f963, %f964}, [%rd80];
	mul.f32 	%f965, %f973, %f1042;
	fma.rn.f32 	%f966, %f974, %f961, %f965;
	mul.f32 	%f967, %f973, %f1041;
	fma.rn.f32 	%f968, %f974, %f962, %f967;
	mul.f32 	%f969, %f973, %f1040;
	fma.rn.f32 	%f970, %f974, %f963, %f969;
	mul.f32 	%f971, %f973, %f1039;
	fma.rn.f32 	%f972, %f974, %f964, %f971;
	st.global.v4.f32 	[%rd80], {%f966, %f968, %f970, %f972};
	ret;

}


// ===== COMPILED SASS (sm_100) =====

	.target	sm_100

	.elftype	@"ET_EXEC"


//--------------------- .note.nv.tkinfo           --------------------------
	.section	.note.nv.tkinfo,"",@"SHT_NOTE"
	.sectionflags	@"SHF_NOTE_NV_TKINFO"
	.tkinfo
        /*0018*/ 	.word	0x00000002
        /*0030*/ 	.string	""
        /*0030*/ 	.string	"ptxas"
        /*0030*/ 	.string	"Cuda compilation tools, release 13.0, V13.0.88"
        /*0030*/ 	.string	"Build cuda_13.0.r13.0/compiler.36424714_0"
        /*0030*/ 	.string	"-arch sm_100 -m 64 "



//--------------------- .note.nv.cuinfo           --------------------------
	.section	.note.nv.cuinfo,"",@"SHT_NOTE"
	.sectionflags	@"SHF_NOTE_NV_CUINFO"
        /*0018*/ 	.short	0x0002
        /*001a*/ 	.short	0x0064
        /*001c*/ 	.short	0x0082
	.zero		2


//--------------------- .nv.info                  --------------------------
	.section	.nv.info,"",@"SHT_CUDA_INFO"
	.align	4


	//----- nvinfo : EIATTR_REGCOUNT
	.align		4
        /*0000*/ 	.byte	0x04, 0x2f
        /*0002*/ 	.short	(.L_1 - .L_0)
	.align		4
.L_0:
        /*0004*/ 	.word	index@(_Z14tile_2d_kernelILi128ELi128ELi8ELi8ELi8EEviiifPfS0_fS0_)
        /*0008*/ 	.word	0x0000006b


	//----- nvinfo : EIATTR_FRAME_SIZE
	.align		4
.L_1:
        /*000c*/ 	.byte	0x04, 0x11
        /*000e*/ 	.short	(.L_3 - .L_2)
	.align		4
.L_2:
        /*0010*/ 	.word	index@(_Z14tile_2d_kernelILi128ELi128ELi8ELi8ELi8EEviiifPfS0_fS0_)
        /*0014*/ 	.word	0x00000000


	//----- nvinfo : EIATTR_MIN_STACK_SIZE
	.align		4
.L_3:
        /*0018*/ 	.byte	0x04, 0x12
        /*001a*/ 	.short	(.L_5 - .L_4)
	.align		4
.L_4:
        /*001c*/ 	.word	index@(_Z14tile_2d_kernelILi128ELi128ELi8ELi8ELi8EEviiifPfS0_fS0_)
        /*0020*/ 	.word	0x00000000
.L_5:


//--------------------- .nv.compat                --------------------------
	.section	.nv.compat,"",@"SHT_CUDA_COMPAT_INFO"
	.align	4
        /*0000*/ 	.byte	0x02, 0x09, 0x00, 0x00, 0x02, 0x02, 0x01, 0x00, 0x02, 0x05, 0x05, 0x00, 0x03, 0x07, 0x01, 0x01
        /*0010*/ 	.byte	0x02, 0x03, 0x00, 0x00, 0x02, 0x06, 0x01, 0x00, 0x04, 0x0b, 0x08, 0x00, 0x09, 0x00, 0x00, 0x00
        /*0020*/ 	.byte	0x00, 0x00, 0x00, 0x00


//--------------------- .nv.info._Z14tile_2d_kernelILi128ELi128ELi8ELi8ELi8EEviiifPfS0_fS0_ --------------------------
	.section	.nv.info._Z14tile_2d_kernelILi128ELi128ELi8ELi8ELi8EEviiifPfS0_fS0_,"",@"SHT_CUDA_INFO"
	.sectionflags	@""
	.align	4


	//----- nvinfo : EIATTR_CUDA_API_VERSION
	.align		4
        /*0000*/ 	.byte	0x04, 0x37
        /*0002*/ 	.short	(.L_7 - .L_6)
.L_6:
        /*0004*/ 	.word	0x00000082


	//----- nvinfo : EIATTR_KPARAM_INFO
	.align		4
.L_7:
        /*0008*/ 	.byte	0x04, 0x17
        /*000a*/ 	.short	(.L_9 - .L_8)
.L_8:
        /*000c*/ 	.word	0x00000000
        /*0010*/ 	.short	0x0007
        /*0012*/ 	.short	0x0028
        /*0014*/ 	.byte	0x00, 0xf5, 0x21, 0x00


	//----- nvinfo : EIATTR_KPARAM_INFO
	.align		4
.L_9:
        /*0018*/ 	.byte	0x04, 0x17
        /*001a*/ 	.short	(.L_11 - .L_10)
.L_10:
        /*001c*/ 	.word	0x00000000
        /*0020*/ 	.short	0x0006
        /*0022*/ 	.short	0x0020
        /*0024*/ 	.byte	0x00, 0xf0, 0x11, 0x00


	//----- nvinfo : EIATTR_KPARAM_INFO
	.align		4
.L_11:
        /*0028*/ 	.byte	0x04, 0x17
        /*002a*/ 	.short	(.L_13 - .L_12)
.L_12:
        /*002c*/ 	.word	0x00000000
        /*0030*/ 	.short	0x0005
        /*0032*/ 	.short	0x0018
        /*0034*/ 	.byte	0x00, 0xf5, 0x21, 0x00


	//----- nvinfo : EIATTR_KPARAM_INFO
	.align		4
.L_13:
        /*0038*/ 	.byte	0x04, 0x17
        /*003a*/ 	.short	(.L_15 - .L_14)
.L_14:
        /*003c*/ 	.word	0x00000000
        /*0040*/ 	.short	0x0004
        /*0042*/ 	.short	0x0010
        /*0044*/ 	.byte	0x00, 0xf5, 0x21, 0x00


	//----- nvinfo : EIATTR_KPARAM_INFO
	.align		4
.L_15:
        /*0048*/ 	.byte	0x04, 0x17
        /*004a*/ 	.short	(.L_17 - .L_16)
.L_16:
        /*004c*/ 	.word	0x00000000
        /*0050*/ 	.short	0x0003
        /*0052*/ 	.short	0x000c
        /*0054*/ 	.byte	0x00, 0xf0, 0x11, 0x00


	//----- nvinfo : EIATTR_KPARAM_INFO
	.align		4
.L_17:
        /*0058*/ 	.byte	0x04, 0x17
        /*005a*/ 	.short	(.L_19 - .L_18)
.L_18:
        /*005c*/ 	.word	0x00000000
        /*0060*/ 	.short	0x0002
        /*0062*/ 	.short	0x0008
        /*0064*/ 	.byte	0x00, 0xf0, 0x11, 0x00


	//----- nvinfo : EIATTR_KPARAM_INFO
	.align		4
.L_19:
        /*0068*/ 	.byte	0x04, 0x17
        /*006a*/ 	.short	(.L_21 - .L_20)
.L_20:
        /*006c*/ 	.word	0x00000000
        /*0070*/ 	.short	0x0001
        /*0072*/ 	.short	0x0004
        /*0074*/ 	.byte	0x00, 0xf0, 0x11, 0x00


	//----- nvinfo : EIATTR_KPARAM_INFO
	.align		4
.L_21:
        /*0078*/ 	.byte	0x04, 0x17
        /*007a*/ 	.short	(.L_23 - .L_22)
.L_22:
        /*007c*/ 	.word	0x00000000
        /*0080*/ 	.short	0x0000
        /*0082*/ 	.short	0x0000
        /*0084*/ 	.byte	0x00, 0xf0, 0x11, 0x00


	//----- nvinfo : EIATTR_SPARSE_MMA_MASK
	.align		4
.L_23:
        /*0088*/ 	.byte	0x03, 0x50
        /*008a*/ 	.short	0x0000


	//----- nvinfo : EIATTR_MAXREG_COUNT
	.align		4
        /*008c*/ 	.byte	0x03, 0x1b
        /*008e*/ 	.short	0x00ff


	//----- nvinfo : EIATTR_NUM_BARRIERS
	.align		4
        /*0090*/ 	.byte	0x02, 0x4c
        /*0092*/ 	.byte	0x01
	.zero		1


	//----- nvinfo : EIATTR_MERCURY_ISA_VERSION
	.align		4
        /*0094*/ 	.byte	0x03, 0x5f
        /*0096*/ 	.short	0x0101


	//----- nvinfo : EIATTR_VRC_CTA_INIT_COUNT
	.align		4
        /*0098*/ 	.byte	0x02, 0x4a
	.zero		1
	.zero		1


	//----- nvinfo : EIATTR_EXIT_INSTR_OFFSETS
	.align		4
        /*009c*/ 	.byte	0x04, 0x1c
        /*009e*/ 	.short	(.L_25 - .L_24)


	//   ....[0]....
.L_24:
        /*00a0*/ 	.word	0x000037f0


	//----- nvinfo : EIATTR_CBANK_PARAM_SIZE
	.align		4
.L_25:
        /*00a4*/ 	.byte	0x03, 0x19
        /*00a6*/ 	.short	0x0030


	//----- nvinfo : EIATTR_PARAM_CBANK
	.align		4
        /*00a8*/ 	.byte	0x04, 0x0a
        /*00aa*/ 	.short	(.L_27 - .L_26)
	.align		4
.L_26:
        /*00ac*/ 	.word	index@(.nv.constant0._Z14tile_2d_kernelILi128ELi128ELi8ELi8ELi8EEviiifPfS0_fS0_)
        /*00b0*/ 	.short	0x0380
        /*00b2*/ 	.short	0x0030


	//----- nvinfo : EIATTR_SW_WAR
	.align		4
.L_27:
        /*00b4*/ 	.byte	0x04, 0x36
        /*00b6*/ 	.short	(.L_29 - .L_28)
.L_28:
        /*00b8*/ 	.word	0x00000008
.L_29:


//--------------------- .nv.callgraph             --------------------------
	.section	.nv.callgraph,"",@"SHT_CUDA_CALLGRAPH"
	.align	4
	.sectionentsize	8
	.align		4
        /*0000*/ 	.word	0x00000000
	.align		4
        /*0004*/ 	.word	0xffffffff
	.align		4
        /*0008*/ 	.word	0x00000000
	.align		4
        /*000c*/ 	.word	0xfffffffe
	.align		4
        /*0010*/ 	.word	0x00000000
	.align		4
        /*0014*/ 	.word	0xfffffffd
	.align		4
        /*0018*/ 	.word	0x00000000
	.align		4
        /*001c*/ 	.word	0xfffffffc


//--------------------- .text._Z14tile_2d_kernelILi128ELi128ELi8ELi8ELi8EEviiifPfS0_fS0_ --------------------------
	.section	.text._Z14tile_2d_kernelILi128ELi128ELi8ELi8ELi8EEviiifPfS0_fS0_,"ax",@progbits
	.align	128
        .global         _Z14tile_2d_kernelILi128ELi128ELi8ELi8ELi8EEviiifPfS0_fS0_
        .type           _Z14tile_2d_kernelILi128ELi128ELi8ELi8ELi8EEviiifPfS0_fS0_,@function
        .size           _Z14tile_2d_kernelILi128ELi128ELi8ELi8ELi8EEviiifPfS0_fS0_,(.L_x_3 - _Z14tile_2d_kernelILi128ELi128ELi8ELi8ELi8EEviiifPfS0_fS0_)
        .other          _Z14tile_2d_kernelILi128ELi128ELi8ELi8ELi8EEviiifPfS0_fS0_,@"STO_CUDA_ENTRY STV_DEFAULT"
_Z14tile_2d_kernelILi128ELi128ELi8ELi8ELi8EEviiifPfS0_fS0_:
.text._Z14tile_2d_kernelILi128ELi128ELi8ELi8ELi8EEviiifPfS0_fS0_:
[----:B------:R-:W-:Y:S01]  /*0000*/  LDC R1, c[0x0][0x37c] ;  /* 0x0000df00ff017b82 */ /* 0x000fe20000000800 */
[----:B------:R-:W0:Y:S01]  /*0010*/  LDCU UR4, c[0x0][0x388] ;  /* 0x00007100ff0477ac */ /* 0x000e220008000800 */
[----:B------:R-:W-:Y:S01]  /*0020*/  HFMA2 R0, -RZ, RZ, 0, 0 ;  /* 0x00000000ff007431 */ /* 0x000fe200000001ff */
[----:B------:R-:W-:Y:S01]  /*0030*/  CS2R R56, SRZ ;  /* 0x0000000000387805 */ /* 0x000fe2000001ff00 */
[----:B------:R-:W-:Y:S01]  /*0040*/  HFMA2 R88, -RZ, RZ, 0, 0 ;  /* 0x00000000ff587431 */ /* 0x000fe200000001ff */
[----:B------:R-:W-:Y:S01]  /*0050*/  CS2R R16, SRZ ;  /* 0x0000000000107805 */ /* 0x000fe2000001ff00 */
[----:B------:R-:W-:Y:S01]  /*0060*/  HFMA2 R84, -RZ, RZ, 0, 0 ;  /* 0x00000000ff547431 */ /* 0x000fe200000001ff */
[----:B------:R-:W-:Y:S02]  /*0070*/  CS2R R52, SRZ ;  /* 0x0000000000347805 */ /* 0x000fe4000001ff00 */
[----:B------:R-:W-:Y:S02]  /*0080*/  CS2R R42, SRZ ;  /* 0x00000000002a7805 */ /* 0x000fe4000001ff00 */
[----:B------:R-:W-:-:S02]  /*0090*/  CS2R R4, SRZ ;  /* 0x0000000000047805 */ /* 0x000fc4000001ff00 */
[----:B------:R-:W-:Y:S02]  /*00a0*/  CS2R R2, SRZ ;  /* 0x0000000000027805 */ /* 0x000fe4000001ff00 */
[----:B------:R-:W-:Y:S02]  /*00b0*/  CS2R R6, SRZ ;  /* 0x0000000000067805 */ /* 0x000fe4000001ff00 */
[----:B------:R-:W-:Y:S02]  /*00c0*/  CS2R R40, SRZ ;  /* 0x0000000000287805 */ /* 0x000fe4000001ff00 */
[----:B------:R-:W-:Y:S02]  /*00d0*/  CS2R R14, SRZ ;  /* 0x00000000000e7805 */ /* 0x000fe4000001ff00 */
[----:B------:R-:W-:Y:S02]  /*00e0*/  CS2R R20, SRZ ;  /* 0x0000000000147805 */ /* 0x000fe4000001ff00 */
[----:B------:R-:W-:-:S02]  /*00f0*/  CS2R R12, SRZ ;  /* 0x00000000000c7805 */ /* 0x000fc4000001ff00 */
[----:B------:R-:W-:Y:S02]  /*0100*/  CS2R R8, SRZ ;  /* 0x0000000000087805 */ /* 0x000fe4000001ff00 */
[----:B------:R-:W-:Y:S02]  /*0110*/  CS2R R22, SRZ ;  /* 0x0000000000167805 */ /* 0x000fe4000001ff00 */
[----:B------:R-:W-:Y:S01]  /*0120*/  CS2R R10, SRZ ;  /* 0x00000000000a7805 */ /* 0x000fe2000001ff00 */
[----:B0-----:R-:W-:Y:S01]  /*0130*/  UISETP.GE.AND UP0, UPT, UR4, 0x1, UPT ;  /* 0x000000010400788c */ /* 0x001fe2000bf06270 */
        /* <DEDUP_REMOVED lines=15> */
[----:B------:R-:W-:Y:S01]  /*0230*/  MOV R90, RZ ;  /* 0x000000ff005a7202 */ /* 0x000fe20000000f00 */
[----:B------:R-:W0:Y:S01]  /*0240*/  LDCU.64 UR8, c[0x0][0x358] ;  /* 0x00006b00ff0877ac */ /* 0x000e220008000a00 */
[----:B------:R-:W-:Y:S02]  /*0250*/  MOV R86, RZ ;  /* 0x000000ff00567202 */ /* 0x000fe40000000f00 */
[----:B------:R-:W-:Y:S01]  /*0260*/  MOV R92, RZ ;  /* 0x000000ff005c7202 */ /* 0x000fe20000000f00 */
[----:B------:R-:W-:Y:S06]  /*0270*/  BRA.U !UP0, `(.L_x_0) ;  /* 0x0000002508847547 */ /* 0x000fec000b800000 */
[----:B------:R-:W1:Y:S01]  /*0280*/  S2R R91, SR_TID.Y ;  /* 0x00000000005b7919 */ /* 0x000e620000002200 */
[----:B------:R-:W1:Y:S01]  /*0290*/  LDCU UR5, c[0x0][0x360] ;  /* 0x00006c00ff0577ac */ /* 0x000e620008000800 */
[----:B------:R-:W-:Y:S01]  /*02a0*/  MOV R56, RZ ;  /* 0x000000ff00387202 */ /* 0x000fe20000000f00 */
[----:B------:R-:W1:Y:S01]  /*02b0*/  S2R R89, SR_TID.X ;  /* 0x0000000000597919 */ /* 0x000e620000002100 */
[----:B------:R-:W2:Y:S01]  /*02c0*/  LDCU.128 UR12, c[0x0][0x390] ;  /* 0x00007200ff0c77ac */ /* 0x000ea20008000c00 */
[----:B------:R-:W3:Y:S01]  /*02d0*/  S2R R26, SR_CTAID.X ;  /* 0x00000000001a7919 */ /* 0x000ee20000002500 */
[----:B------:R-:W4:Y:S01]  /*02e0*/  S2R R28, SR_CTAID.Y ;  /* 0x00000000001c7919 */ /* 0x000f220000002600 */
[----:B-1----:R-:W-:Y:S01]  /*02f0*/  IMAD R93, R91, UR5, R89 ;  /* 0x000000055b5d7c24 */ /* 0x002fe2000f8e0259 */
[----:B------:R-:W1:Y:S04]  /*0300*/  LDCU UR5, c[0x0][0x384] ;  /* 0x00007080ff0577ac */ /* 0x000e680008000800 */
[----:B------:R-:W-:-:S02]  /*0310*/  SHF.L.U32 R25, R93, 0x2, RZ ;  /* 0x000000025d197819 */ /* 0x000fc400000006ff */
[--C-:B------:R-:W-:Y:S02]  /*0320*/  SHF.R.U32.HI R27, RZ, 0x1, R93.reuse ;  /* 0x00000001ff1b7819 */ /* 0x100fe4000001165d */
[C---:B------:R-:W-:Y:S02]  /*0330*/  LOP3.LUT R24, R25.reuse, 0x4, RZ, 0xc0, !PT ;  /* 0x0000000419187812 */ /* 0x040fe400078ec0ff */
[----:B------:R-:W-:Y:S02]  /*0340*/  SHF.R.U32.HI R30, RZ, 0x5, R93 ;  /* 0x00000005ff1e7819 */ /* 0x000fe4000001165d */
[----:B------:R-:W-:Y:S01]  /*0350*/  LOP3.LUT R29, R25, 0x7c, RZ, 0xc0, !PT ;  /* 0x0000007c191d7812 */ /* 0x000fe200078ec0ff */
[----:B------:R-:W-:Y:S01]  /*0360*/  IMAD R27, R27, UR4, R24 ;  /* 0x000000041b1b7c24 */ /* 0x000fe2000f8e0218 */
[----:B---3--:R-:W-:Y:S02]  /*0370*/  SHF.L.U32 R24, R26, 0x7, RZ ;  /* 0x000000071a187819 */ /* 0x008fe400000006ff */
[----:B----4-:R-:W-:Y:S01]  /*0380*/  SHF.L.U32 R28, R28, 0x7, RZ ;  /* 0x000000071c1c7819 */ /* 0x010fe200000006ff */
[----:B------:R-:W-:-:S04]  /*0390*/  IMAD.WIDE.U32 R26, R27, 0x4, RZ ;  /* 0x000000041b1a7825 */ /* 0x000fc800078e00ff */
[----:B------:R-:W-:-:S04]  /*03a0*/  IMAD.WIDE.U32 R24, R24, 0x4, RZ ;  /* 0x0000000418187825 */ /* 0x000fc800078e00ff */
[----:B-1----:R-:W-:Y:S02]  /*03b0*/  IMAD R31, R30, UR5, R29 ;  /* 0x000000051e1f7c24 */ /* 0x002fe4000f8e021d */
[----:B------:R-:W-:Y:S01]  /*03c0*/  IMAD R29, R28, UR4, RZ ;  /* 0x000000041c1d7c24 */ /* 0x000fe2000f8e02ff */
[----:B------:R-:W-:Y:S01]  /*03d0*/  UIADD3 UR4, UPT, UPT, UR4, 0x7, URZ ;  /* 0x0000000704047890 */ /* 0x000fe2000fffe0ff */
[----:B------:R-:W-:-:S03]  /*03e0*/  IMAD.WIDE R24, R31, 0x4, R24 ;  /* 0x000000041f187825 */ /* 0x000fc600078e0218 */
[----:B------:R-:W-:Y:S01]  /*03f0*/  USHF.R.U32.HI UR4, URZ, 0x3, UR4 ;  /* 0x00000003ff047899 */ /* 0x000fe20008011604 */
[----:B------:R-:W-:Y:S01]  /*0400*/  IMAD.WIDE.U32 R26, R29, 0x4, R26 ;  /* 0x000000041d1a7825 */ /* 0x000fe200078e001a */
[----:B--2---:R-:W-:Y:S02]  /*0410*/  IADD3 R94, P1, PT, R24, UR14, RZ ;  /* 0x0000000e185e7c10 */ /* 0x004fe4000ff3e0ff */
[----:B------:R-:W-:Y:S01]  /*0420*/  UIADD3 UR4, UPT, UPT, -UR4, URZ, URZ ;  /* 0x000000ff04047290 */ /* 0x000fe2000fffe1ff */
[----:B------:R-:W-:Y:S02]  /*0430*/  IADD3 R87, P0, PT, R26, UR12, RZ ;  /* 0x0000000c1a577c10 */ /* 0x000fe4000ff1e0ff */
[----:B------:R-:W-:Y:S02]  /*0440*/  IADD3.X R95, PT, PT, R25, UR15, RZ, P1, !PT ;  /* 0x0000000f195f7c10 */ /* 0x000fe40008ffe4ff */
[----:B------:R-:W-:-:S09]  /*0450*/  IADD3.X R85, PT, PT, R27, UR13, RZ, P0, !PT ;  /* 0x0000000d1b557c10 */ /* 0x000fd200087fe4ff */
.L_x_1:
[----:B------:R-:W-:Y:S01]  /*0460*/  MOV R24, R87 ;  /* 0x0000005700187202 */ /* 0x000fe20000000f00 */
[----:B0-----:R-:W2:Y:S01]  /*0470*/  LDG.E.128 R48, desc[UR8][R94.64] ;  /* 0x000000085e307981 */ /* 0x001ea2000c1e1d00 */
[----:B------:R-:W-:-:S05]  /*0480*/  MOV R25, R85 ;  /* 0x0000005500197202 */ /* 0x000fca0000000f00 */
[----:B------:R0:W3:Y:S01]  /*0490*/  LDG.E.128 R44, desc[UR8][R24.64] ;  /* 0x00000008182c7981 */ /* 0x0000e2000c1e1d00 */
[----:B------:R-:W1:Y:S01]  /*04a0*/  S2UR UR6, SR_CgaCtaId ;  /* 0x00000000000679c3 */ /* 0x000e620000008800 */
[----:B------:R-:W-:Y:S01]  /*04b0*/  UMOV UR5, 0x400 ;  /* 0x0000040000057882 */ /* 0x000fe20000000000 */
[C---:B------:R-:W-:Y:S02]  /*04c0*/  SHF.L.U32 R26, R93.reuse, 0xb, RZ ;  /* 0x0000000b5d1a7819 */ /* 0x040fe400000006ff */
[C---:B------:R-:W-:Y:S02]  /*04d0*/  SHF.L.U32 R27, R93.reuse, 0x1, RZ ;  /* 0x000000015d1b7819 */ /* 0x040fe400000006ff */
[----:B0-----:R-:W-:Y:S02]  /*04e0*/  SHF.L.U32 R24, R93, 0x4, RZ ;  /* 0x000000045d187819 */ /* 0x001fe400000006ff */
[----:B------:R-:W-:Y:S02]  /*04f0*/  LOP3.LUT R26, R26, 0x800, RZ, 0xc0, !PT ;  /* 0x000008001a1a7812 */ /* 0x000fe400078ec0ff */
[----:B------:R-:W-:-:S02]  /*0500*/  LOP3.LUT R27, R27, 0xfffffffc, RZ, 0xc0, !PT ;  /* 0xfffffffc1b1b7812 */ /* 0x000fc400078ec0ff */
[C---:B------:R-:W-:Y:S02]  /*0510*/  LOP3.LUT R25, R24.reuse, 0xfffffe00, RZ, 0xc0, !PT ;  /* 0xfffffe0018197812 */ /* 0x040fe400078ec0ff */
[----:B------:R-:W-:Y:S01]  /*0520*/  LOP3.LUT R24, R24, 0x1f0, RZ, 0xc0, !PT ;  /* 0x000001f018187812 */ /* 0x000fe200078ec0ff */
[----:B-1----:R-:W-:Y:S02]  /*0530*/  ULEA UR7, UR6, UR5, 0x18 ;  /* 0x0000000506077291 */ /* 0x002fe4000f8ec0ff */
[----:B------:R-:W-:-:S04]  /*0540*/  UIADD3 UR5, UPT, UPT, UR5, 0x1000, URZ ;  /* 0x0000100005057890 */ /* 0x000fc8000fffe0ff */
[----:B------:R-:W-:Y:S01]  /*0550*/  ULEA UR5, UR6, UR5, 0x18 ;  /* 0x0000000506057291 */ /* 0x000fe2000f8ec0ff */
[----:B------:R-:W-:-:S05]  /*0560*/  IADD3 R96, PT, PT, R27, UR7, R26 ;  /* 0x000000071b607c10 */ /* 0x000fca000fffe01a */
[----:B------:R-:W-:Y:S01]  /*0570*/  IADD3 R97, PT, PT, R24, UR5, R25 ;  /* 0x0000000518617c10 */ /* 0x000fe2000fffe019 */
[----:B---3--:R-:W-:Y:S04]  /*0580*/  STS [R96], R44 ;  /* 0x0000002c60007388 */ /* 0x008fe80000000800 */
[----:B------:R0:W-:Y:S04]  /*0590*/  STS [R96+0x200], R45 ;  /* 0x0002002d60007388 */ /* 0x0001e80000000800 */
[----:B------:R-:W-:Y:S04]  /*05a0*/  STS [R96+0x400], R46 ;  /* 0x0004002e60007388 */ /* 0x000fe80000000800 */
[----:B------:R-:W-:Y:S04]  /*05b0*/  STS [R96+0x600], R47 ;  /* 0x0006002f60007388 */ /* 0x000fe80000000800 */
[----:B--2---:R-:W-:Y:S01]  /*05c0*/  STS.128 [R97], R48 ;  /* 0x0000003061007388 */ /* 0x004fe20000000c00 */
[----:B0-----:R-:W-:Y:S01]  /*05d0*/  LEA R45, R91, UR7, 0x5 ;  /* 0x000000075b2d7c11 */ /* 0x001fe2000f8e28ff */
[----:B------:R-:W-:Y:S01]  /*05e0*/  BAR.SYNC.DEFER_BLOCKING 0x0 ;  /* 0x0000000000007b1d */ /* 0x000fe20000010000 */
[----:B------:R-:W-:-:S05]  /*05f0*/  LEA R44, R89, UR5, 0x5 ;  /* 0x00000005592c7c11 */ /* 0x000fca000f8e28ff */
[----:B------:R-:W-:Y:S04]  /*0600*/  LDS.128 R24, [R45] ;  /* 0x000000002d187984 */ /* 0x000fe80000000c00 */
[----:B------:R-:W0:Y:S04]  /*0610*/  LDS.128 R28, [R44] ;  /* 0x000000002c1c7984 */ /* 0x000e280000000c00 */
[----:B------:R-:W1:Y:S04]  /*0620*/  LDS.128 R32, [R45+0x10] ;  /* 0x000010002d207984 */ /* 0x000e680000000c00 */
[----:B------:R-:W2:Y:S01]  /*0630*/  LDS.128 R36, [R44+0x10] ;  /* 0x000010002c247984 */ /* 0x000ea20000000c00 */
[-C--:B0-----:R-:W-:Y:S01]  /*0640*/  FFMA R71, R24, R28.reuse, R71 ;  /* 0x0000001c18477223 */ /* 0x081fe20000000047 */
[-C--:B------:R-:W-:Y:S01]  /*0650*/  FFMA R84, R25, R28.reuse, R84 ;  /* 0x0000001c19547223 */ /* 0x080fe20000000054 */
[-C--:B------:R-:W-:Y:S01]  /*0660*/  FFMA R61, R26, R28.reuse, R61 ;  /* 0x0000001c1a3d7223 */ /* 0x080fe2000000003d */
[-C--:B------:R-:W-:Y:S01]  /*0670*/  FFMA R66, R27, R28.reuse, R66 ;  /* 0x0000001c1b427223 */ /* 0x080fe20000000042 */
[-C--:B-1----:R-:W-:Y:S01]  /*0680*/  FFMA R23, R32, R28.reuse, R23 ;  /* 0x0000001c20177223 */ /* 0x082fe20000000017 */
[-C--:B------:R-:W-:Y:S01]  /*0690*/  FFMA R8, R33, R28.reuse, R8 ;  /* 0x0000001c21087223 */ /* 0x080fe20000000008 */
[-C--:B------:R-:W-:Y:S01]  /*06a0*/  FFMA R3, R34, R28.reuse, R3 ;  /* 0x0000001c22037223 */ /* 0x080fe20000000003 */
[----:B------:R-:W-:Y:S01]  /*06b0*/  FFMA R0, R35, R28, R0 ;  /* 0x0000001c23007223 */ /* 0x000fe20000000000 */
[-C--:B------:R-:W-:Y:S01]  /*06c0*/  FFMA R77, R24, R29.reuse, R77 ;  /* 0x0000001d184d7223 */ /* 0x080fe2000000004d */
[-C--:B------:R-:W-:Y:S01]  /*06d0*/  FFMA R86, R25, R29.reuse, R86 ;  /* 0x0000001d19567223 */ /* 0x080fe20000000056 */
[-C--:B------:R-:W-:Y:S01]  /*06e0*/  FFMA R63, R26, R29.reuse, R63 ;  /* 0x0000001d1a3f7223 */ /* 0x080fe2000000003f */
[-C--:B------:R-:W-:Y:S01]  /*06f0*/  FFMA R68, R27, R29.reuse, R68 ;  /* 0x0000001d1b447223 */ /* 0x080fe20000000044 */
[-C--:B------:R-:W-:Y:S01]  /*0700*/  FFMA R41, R32, R29.reuse, R41 ;  /* 0x0000001d20297223 */ /* 0x080fe20000000029 */
        /* <DEDUP_REMOVED lines=19> */
[C---:B--2---:R-:W-:Y:S01]  /*0840*/  FFMA R31, R32.reuse, R36, R19 ;  /* 0x00000024201f7223 */ /* 0x044fe20000000013 */
[C---:B------:R-:W-:Y:S01]  /*0850*/  FFMA R54, R32.reuse, R37, R54 ;  /* 0x0000002520367223 */ /* 0x040fe20000000036 */
[C---:B------:R-:W-:Y:S01]  /*0860*/  FFMA R21, R32.reuse, R38, R21 ;  /* 0x0000002620157223 */ /* 0x040fe20000000015 */
[----:B------:R-:W-:Y:S01]  /*0870*/  FFMA R32, R32, R39, R58 ;  /* 0x0000002720207223 */ /* 0x000fe2000000003a */
[-C--:B------:R-:W-:Y:S01]  /*0880*/  FFMA R92, R24, R37.reuse, R92 ;  /* 0x00000025185c7223 */ /* 0x080fe2000000005c */
[-C--:B------:R-:W-:Y:S01]  /*0890*/  FFMA R80, R25, R37.reuse, R80 ;  /* 0x0000002519507223 */ /* 0x080fe20000000050 */
[-C--:B------:R-:W-:Y:S01]  /*08a0*/  FFMA R74, R26, R37.reuse, R74 ;  /* 0x000000251a4a7223 */ /* 0x080fe2000000004a */
[-C--:B------:R-:W-:Y:S01]  /*08b0*/  FFMA R62, R27, R37.reuse, R62 ;  /* 0x000000251b3e7223 */ /* 0x080fe2000000003e */
[C---:B------:R-:W-:Y:S01]  /*08c0*/  FFMA R58, R33.reuse, R36, R16 ;  /* 0x00000024213a7223 */ /* 0x040fe20000000010 */
[C---:B------:R-:W-:Y:S01]  /*08d0*/  FFMA R96, R33.reuse, R37, R18 ;  /* 0x0000002521607223 */ /* 0x040fe20000000012 */
[C---:B------:R-:W-:Y:S01]  /*08e0*/  FFMA R11, R33.reuse, R38, R11 ;  /* 0x00000026210b7223 */ /* 0x040fe2000000000b */
[----:B------:R-:W-:Y:S01]  /*08f0*/  FFMA R22, R33, R39, R22 ;  /* 0x0000002721167223 */ /* 0x000fe20000000016 */
[-C--:B------:R-:W-:Y:S01]  /*0900*/  FFMA R20, R34, R37.reuse, R20 ;  /* 0x0000002522147223 */ /* 0x080fe20000000014 */
[----:B------:R-:W-:Y:S01]  /*0910*/  FFMA R52, R35, R37, R52 ;  /* 0x0000002523347223 */ /* 0x000fe20000000034 */
[C---:B------:R-:W-:Y:S01]  /*0920*/  FFMA R73, R24.reuse, R36, R73 ;  /* 0x0000002418497223 */ /* 0x040fe20000000049 */
[C---:B------:R-:W-:Y:S01]  /*0930*/  FFMA R75, R24.reuse, R38, R75 ;  /* 0x00000026184b7223 */ /* 0x040fe2000000004b */
[-C--:B------:R-:W-:Y:S01]  /*0940*/  FFMA R50, R24, R39.reuse, R79 ;  /* 0x0000002718327223 */ /* 0x080fe2000000004f */
        /* <DEDUP_REMOVED lines=10> */
[CC--:B------:R-:W-:Y:S01]  /*09f0*/  FFMA R49, R34.reuse, R38.reuse, R15 ;  /* 0x0000002622317223 */ /* 0x0c0fe2000000000f */
[C---:B------:R-:W-:Y:S01]  /*0a00*/  FFMA R37, R35.reuse, R38, R17 ;  /* 0x0000002623257223 */ /* 0x040fe20000000011 */
[----:B------:R-:W-:Y:S04]  /*0a10*/  LDS.128 R4, [R45+0x200] ;  /* 0x000200002d047984 */ /* 0x000fe80000000c00 */
[----:B------:R-:W0:Y:S04]  /*0a20*/  LDS.128 R12, [R44+0x200] ;  /* 0x000200002c0c7984 */ /* 0x000e280000000c00 */
[----:B------:R-:W1:Y:S04]  /*0a30*/  LDS.128 R24, [R45+0x210] ;  /* 0x000210002d187984 */ /* 0x000e680000000c00 */
[----:B------:R-:W2:Y:S01]  /*0a40*/  LDS.128 R16, [R44+0x210] ;  /* 0x000210002c107984 */ /* 0x000ea20000000c00 */
[-C--:B------:R-:W-:Y:S01]  /*0a50*/  FFMA R34, R34, R39.reuse, R40 ;  /* 0x0000002722227223 */ /* 0x080fe20000000028 */
[C---:B------:R-:W-:Y:S01]  /*0a60*/  FFMA R36, R35.reuse, R36, R42 ;  /* 0x0000002423247223 */ /* 0x040fe2000000002a */
[----:B------:R-:W-:Y:S01]  /*0a70*/  FFMA R56, R35, R39, R56 ;  /* 0x0000002723387223 */ /* 0x000fe20000000038 */
        /* <DEDUP_REMOVED lines=36> */
[C---:B------:R-:W-:Y:S01]  /*0cc0*/  FFMA R78, R5.reuse, R16, R78 ;  /* 0x00000010054e7223 */ /* 0x040fe2000000004e */
        /* <DEDUP_REMOVED lines=27> */
[----:B------:R-:W-:Y:S04]  /*0e80*/  LDS.128 R4, [R45+0x400] ;  /* 0x000400002d047984 */ /* 0x000fe80000000c00 */
[----:B------:R-:W0:Y:S04]  /*0e90*/  LDS.128 R12, [R44+0x400] ;  /* 0x000400002c0c7984 */ /* 0x000e280000000c00 */
[----:B------:R-:W1:Y:S04]  /*0ea0*/  LDS.128 R28, [R45+0x410] ;  /* 0x000410002d1c7984 */ /* 0x000e680000000c00 */
[----:B------:R-:W2:Y:S04]  /*0eb0*/  LDS.128 R16, [R44+0x410] ;  /* 0x000410002c107984 */ /* 0x000ea80000000c00 */
[----:B------:R-:W-:Y:S01]  /*0ec0*/  LDS.128 R24, [R45+0x610] ;  /* 0x000610002d187984 */ /* 0x000fe20000000c00 */
        /* <DEDUP_REMOVED lines=67> */
[----:B------:R-:W-:Y:S01]  /*1300*/  LDS.128 R28, [R45+0x810] ;  /* 0x000810002d1c7984 */ /* 0x000fe20000000c00 */
[-C--:B0-----:R-:W-:Y:S01]  /*1310*/  FFMA R71, R4, R12.reuse, R71 ;  /* 0x0000000c04477223 */ /* 0x081fe20000000047 */
        /* <DEDUP_REMOVED lines=31> */
[C---:B-1----:R-:W-:Y:S01]  /*1510*/  FFMA R73, R4.reuse, R16, R73 ;  /* 0x0000001004497223 */ /* 0x042fe20000000049 */
        /* <DEDUP_REMOVED lines=99> */
[----:B------:R-:W0:Y:S04]  /*1b50*/  LDS.128 R12, [R44+0xa00] ;  /* 0x000a00002c0c7984 */ /* 0x000e280000000c00 */
[----:B------:R-:W1:Y:S04]  /*1b60*/  LDS.128 R16, [R44+0xa10] ;  /* 0x000a10002c107984 */ /* 0x000e680000000c00 */
[----:B------:R-:W2:Y:S04]  /*1b70*/  LDS.128 R4, [R45+0xa00] ;  /* 0x000a00002d047984 */ /* 0x000ea80000000c00 */
[----:B------:R-:W-:Y:S01]  /*1b80*/  LDS.128 R28, [R44+0xc00] ;  /* 0x000c00002c1c7984 */ /* 0x000fe20000000c00 */
[CC--:B0-----:R-:W-:Y:S01]  /*1b90*/  FFMA R23, R24.reuse, R12.reuse, R23 ;  /* 0x0000000c18177223 */ /* 0x0c1fe20000000017 */
[C---:B------:R-:W-:Y:S01]  /*1ba0*/  FFMA R8, R25.reuse, R12, R8 ;  /* 0x0000000c19087223 */ /* 0x040fe20000000008 */
[CC--:B------:R-:W-:Y:S01]  /*1bb0*/  FFMA R41, R24.reuse, R13.reuse, R41 ;  /* 0x0000000d18297223 */ /* 0x0c0fe20000000029 */
[C---:B------:R-:W-:Y:S01]  /*1bc0*/  FFMA R42, R25.reuse, R13, R38 ;  /* 0x0000000d192a7223 */ /* 0x040fe20000000026 */
[CC--:B------:R-:W-:Y:S01]  /*1bd0*/  FFMA R43, R24.reuse, R14.reuse, R43 ;  /* 0x0000000e182b7223 */ /* 0x0c0fe2000000002b */
[C---:B------:R-:W-:Y:S01]  /*1be0*/  FFMA R10, R25.reuse, R14, R10 ;  /* 0x0000000e190a7223 */ /* 0x040fe2000000000a */
[CC--:B------:R-:W-:Y:S01]  /*1bf0*/  FFMA R53, R24.reuse, R15.reuse, R53 ;  /* 0x0000000f18357223 */ /* 0x0c0fe20000000035 */
[C---:B------:R-:W-:Y:S01]  /*1c00*/  FFMA R40, R25.reuse, R15, R40 ;  /* 0x0000000f19287223 */ /* 0x040fe20000000028 */
[C---:B-1----:R-:W-:Y:S01]  /*1c10*/  FFMA R51, R24.reuse, R16, R39 ;  /* 0x0000001018337223 */ /* 0x042fe20000000027 */
[C---:B------:R-:W-:Y:S01]  /*1c20*/  FFMA R54, R24.reuse, R17, R54 ;  /* 0x0000001118367223 */ /* 0x040fe20000000036 */
[C---:B------:R-:W-:Y:S01]  /*1c30*/  FFMA R21, R24.reuse, R18, R21 ;  /* 0x0000001218157223 */ /* 0x040fe20000000015 */
[----:B------:R-:W-:Y:S01]  /*1c40*/  FFMA R32, R24, R19, R32 ;  /* 0x0000001318207223 */ /* 0x000fe20000000020 */
[C---:B------:R-:W-:Y:S01]  /*1c50*/  FFMA R58, R25.reuse, R16, R58 ;  /* 0x00000010193a7223 */ /* 0x040fe2000000003a */
[C---:B------:R-:W-:Y:S01]  /*1c60*/  FFMA R96, R25.reuse, R17, R96 ;  /* 0x0000001119607223 */ /* 0x040fe20000000060 */
[CC--:B------:R-:W-:Y:S01]  /*1c70*/  FFMA R11, R25.reuse, R18.reuse, R11 ;  /* 0x00000012190b7223 */ /* 0x0c0fe2000000000b */
[----:B------:R-:W-:Y:S01]  /*1c80*/  FFMA R22, R25, R19, R22 ;  /* 0x0000001319167223 */ /* 0x000fe20000000016 */
[C---:B------:R-:W-:Y:S01]  /*1c90*/  FFMA R24, R26.reuse, R17, R20 ;  /* 0x000000111a187223 */ /* 0x040fe20000000014 */
[----:B------:R-:W-:Y:S01]  /*1ca0*/  FFMA R25, R26, R18, R49 ;  /* 0x000000121a197223 */ /* 0x000fe20000000031 */
[-C--:B--2---:R-:W-:Y:S01]  /*1cb0*/  FFMA R71, R4, R12.reuse, R71 ;  /* 0x0000000c04477223 */ /* 0x084fe20000000047 */
        /* <DEDUP_REMOVED lines=40> */
[-C--:B------:R-:W-:Y:S01]  /*1f40*/  FFMA R64, R7, R19.reuse, R64 ;  /* 0x0000001307407223 */ /* 0x080fe20000000040 */
[----:B------:R-:W0:Y:S04]  /*1f50*/  LDS.128 R12, [R45+0xc00] ;  /* 0x000c00002d0c7984 */ /* 0x000e280000000c00 */
[----:B------:R-:W1:Y:S04]  /*1f60*/  LDS.128 R36, [R44+0xc10] ;  /* 0x000c10002c247984 */ /* 0x000e680000000c00 */
[----:B------:R-:W2:Y:S01]  /*1f70*/  LDS.128 R4, [R45+0xc10] ;  /* 0x000c10002d047984 */ /* 0x000ea20000000c00 */
[C---:B------:R-:W-:Y:S01]  /*1f80*/  FFMA R33, R26.reuse, R16, R33 ;  /* 0x000000101a217223 */ /* 0x040fe20000000021 */
[----:B------:R-:W-:Y:S01]  /*1f90*/  FFMA R34, R26, R19, R34 ;  /* 0x000000131a227223 */ /* 0x000fe20000000022 */
[C---:B------:R-:W-:Y:S01]  /*1fa0*/  FFMA R52, R27.reuse, R17, R52 ;  /* 0x000000111b347223 */ /* 0x040fe20000000034 */
[----:B------:R-:W-:-:S02]  /*1fb0*/  FFMA R56, R27, R19, R56 ;  /* 0x000000131b387223 */ /* 0x000fc40000000038 */
[----:B------:R-:W-:Y:S01]  /*1fc0*/  LDS.128 R16, [R45+0xe00] ;  /* 0x000e00002d107984 */ /* 0x000fe20000000c00 */
[C---:B0-----:R-:W-:Y:S01]  /*1fd0*/  FFMA R84, R13.reuse, R28, R84 ;  /* 0x0000001c0d547223 */ /* 0x041fe20000000054 */
[C---:B------:R-:W-:Y:S01]  /*1fe0*/  FFMA R86, R13.reuse, R29, R86 ;  /* 0x0000001d0d567223 */ /* 0x040fe20000000056 */
[C---:B------:R-:W-:Y:S01]  /*1ff0*/  FFMA R88, R13.reuse, R30, R88 ;  /* 0x0000001e0d587223 */ /* 0x040fe20000000058 */
[C---:B------:R-:W-:Y:S01]  /*2000*/  FFMA R90, R13.reuse, R31, R90 ;  /* 0x0000001f0d5a7223 */ /* 0x040fe2000000005a */
[C---:B-1----:R-:W-:Y:S01]  /*2010*/  FFMA R78, R13.reuse, R36, R78 ;  /* 0x000000240d4e7223 */ /* 0x042fe2000000004e */
[C---:B------:R-:W-:Y:S01]  /*2020*/  FFMA R80, R13.reuse, R37, R80 ;  /* 0x000000250d507223 */ /* 0x040fe20000000050 */
[C---:B------:R-:W-:Y:S01]  /*2030*/  FFMA R69, R13.reuse, R38, R69 ;  /* 0x000000260d457223 */ /* 0x040fe20000000045 */
[----:B------:R-:W-:Y:S01]  /*2040*/  FFMA R82, R13, R39, R82 ;  /* 0x000000270d527223 */ /* 0x000fe20000000052 */
[-C--:B------:R-:W-:Y:S01]  /*2050*/  FFMA R71, R12, R28.reuse, R71 ;  /* 0x0000001c0c477223 */ /* 0x080fe20000000047 */
[-C--:B------:R-:W-:Y:S01]  /*2060*/  FFMA R61, R14, R28.reuse, R61 ;  /* 0x0000001c0e3d7223 */ /* 0x080fe2000000003d */
[-C--:B------:R-:W-:Y:S01]  /*2070*/  FFMA R66, R15, R28.reuse, R66 ;  /* 0x0000001c0f427223 */ /* 0x080fe20000000042 */
[-C--:B--2---:R-:W-:Y:S01]  /*2080*/  FFMA R23, R4, R28.reuse, R23 ;  /* 0x0000001c04177223 */ /* 0x084fe20000000017 */
        /* <DEDUP_REMOVED lines=25> */
[CC--:B------:R-:W-:Y:S01]  /*2220*/  FFMA R13, R6.reuse, R36.reuse, R33 ;  /* 0x00000024060d7223 */ /* 0x0c0fe20000000021 */
[----:B------:R-:W-:Y:S01]  /*2230*/  FFMA R104, R6, R39, R34 ;  /* 0x0000002706687223 */ /* 0x000fe20000000022 */
[----:B------:R-:W0:Y:S01]  /*2240*/  LDS.128 R28, [R44+0xe10] ;  /* 0x000e10002c1c7984 */ /* 0x000e220000000c00 */
[----:B------:R-:W-:-:S03]  /*2250*/  FFMA R60, R15, R36, R60 ;  /* 0x000000240f3c7223 */ /* 0x000fc6000000003c */
[----:B------:R-:W1:Y:S01]  /*2260*/  LDS.128 R32, [R44+0xe00] ;  /* 0x000e00002c207984 */ /* 0x000e620000000c00 */
[C---:B------:R-:W-:Y:S01]  /*2270*/  FFMA R62, R15.reuse, R37, R62 ;  /* 0x000000250f3e7223 */ /* 0x040fe2000000003e */
[CC--:B------:R-:W-:Y:S01]  /*2280*/  FFMA R55, R15.reuse, R38.reuse, R55 ;  /* 0x000000260f377223 */ /* 0x0c0fe20000000037 */
[----:B------:R-:W-:Y:S01]  /*2290*/  FFMA R64, R15, R39, R64 ;  /* 0x000000270f407223 */ /* 0x000fe20000000040 */
[C---:B------:R-:W-:Y:S01]  /*22a0*/  FFMA R102, R6.reuse, R37, R24 ;  /* 0x0000002506667223 */ /* 0x040fe20000000018 */
[----:B------:R-:W-:Y:S02]  /*22b0*/  FFMA R15, R6, R38, R25 ;  /* 0x00000026060f7223 */ /* 0x000fe40000000019 */
[----:B------:R-:W2:Y:S01]  /*22c0*/  LDS.128 R24, [R45+0xe10] ;  /* 0x000e10002d187984 */ /* 0x000ea20000000c00 */
[-C--:B------:R-:W-:Y:S01]  /*22d0*/  FFMA R73, R12, R36.reuse, R73 ;  /* 0x000000240c497223 */ /* 0x080fe20000000049 */
[-C--:B------:R-:W-:Y:S01]  /*22e0*/  FFMA R57, R14, R36.reuse, R57 ;  /* 0x000000240e397223 */ /* 0x080fe20000000039 */
[-C--:B------:R-:W-:Y:S01]  /*22f0*/  FFMA R51, R4, R36.reuse, R51 ;  /* 0x0000002404337223 */ /* 0x080fe20000000033 */
[-C--:B------:R-:W-:Y:S01]  /*2300*/  FFMA R98, R5, R36.reuse, R58 ;  /* 0x0000002405627223 */ /* 0x080fe2000000003a */
[----:B------:R-:W-:-:S02]  /*2310*/  FFMA R36, R7, R36, R20 ;  /* 0x0000002407247223 */ /* 0x000fc40000000014 */
[----:B------:R-:W3:Y:S01]  /*2320*/  LDC R20, c[0x0][0x384] ;  /* 0x0000e100ff147b82 */ /* 0x000ee20000000800 */
[----:B------:R-:W-:-:S04]  /*2330*/  UIADD3 UR4, UPT, UPT, UR4, 0x1, URZ ;  /* 0x0000000104047890 */ /* 0x000fc8000fffe0ff */
[----:B------:R-:W-:Y:S01]  /*2340*/  UISETP.NE.AND UP0, UPT, UR4, URZ, UPT ;  /* 0x000000ff0400728c */ /* 0x000fe2000bf05270 */
[C---:B------:R-:W-:Y:S01]  /*2350*/  FFMA R92, R12.reuse, R37, R92 ;  /* 0x000000250c5c7223 */ /* 0x040fe2000000005c */
[CC--:B------:R-:W-:Y:S01]  /*2360*/  FFMA R75, R12.reuse, R38.reuse, R75 ;  /* 0x000000260c4b7223 */ /* 0x0c0fe2000000004b */
[----:B------:R-:W-:Y:S01]  /*2370*/  FFMA R50, R12, R39, R50 ;  /* 0x000000270c327223 */ /* 0x000fe20000000032 */
[C---:B------:R-:W-:Y:S01]  /*2380*/  FFMA R74, R14.reuse, R37, R74 ;  /* 0x000000250e4a7223 */ /* 0x040fe2000000004a */
[CC--:B------:R-:W-:Y:S01]  /*2390*/  FFMA R59, R14.reuse, R38.reuse, R59 ;  /* 0x000000260e3b7223 */ /* 0x0c0fe2000000003b */
[----:B------:R-:W-:Y:S01]  /*23a0*/  FFMA R76, R14, R39, R76 ;  /* 0x000000270e4c7223 */ /* 0x000fe2000000004c */
[CC--:B------:R-:W-:Y:S01]  /*23b0*/  FFMA R21, R4.reuse, R38.reuse, R21 ;  /* 0x0000002604157223 */ /* 0x0c0fe20000000015 */
[CC--:B------:R-:W-:Y:S01]  /*23c0*/  FFMA R11, R5.reuse, R38.reuse, R11 ;  /* 0x00000026050b7223 */ /* 0x0c0fe2000000000b */
[-C--:B------:R-:W-:Y:S01]  /*23d0*/  FFMA R54, R4, R37.reuse, R54 ;  /* 0x0000002504367223 */ /* 0x080fe20000000036 */
[C---:B------:R-:W-:Y:S01]  /*23e0*/  FFMA R96, R5.reuse, R37, R96 ;  /* 0x0000002505607223 */ /* 0x040fe20000000060 */
[----:B------:R-:W-:Y:S01]  /*23f0*/  FFMA R22, R5, R39, R22 ;  /* 0x0000002705167223 */ /* 0x000fe20000000016 */
[C---:B------:R-:W-:Y:S01]  /*2400*/  FFMA R52, R7.reuse, R37, R52 ;  /* 0x0000002507347223 */ /* 0x040fe20000000034 */
[C---:B------:R-:W-:Y:S01]  /*2410*/  FFMA R38, R7.reuse, R38, R49 ;  /* 0x0000002607267223 */ /* 0x040fe20000000031 */
[----:B------:R-:W-:Y:S01]  /*2420*/  FFMA R56, R7, R39, R56 ;  /* 0x0000002707387223 */ /* 0x000fe20000000038 */
        /* <DEDUP_REMOVED lines=8> */
[----:B---3--:R-:W-:-:S02]  /*24b0*/  SHF.L.U32 R17, R20, 0x3, RZ ;  /* 0x0000000314117819 */ /* 0x008fc400000006ff */
[----:B------:R-:W-:Y:S01]  /*24c0*/  IADD3 R87, P0, PT, R87, 0x20, RZ ;  /* 0x0000002057577810 */ /* 0x000fe20007f1e0ff */
[----:B--2---:R-:W-:Y:S01]  /*24d0*/  FFMA R5, R26, R34, R79 ;  /* 0x000000221a057223 */ /* 0x004fe2000000004f */
[-C--:B------:R-:W-:Y:S01]  /*24e0*/  FFMA R71, R16, R32.reuse, R71 ;  /* 0x0000002010477223 */ /* 0x080fe20000000047 */
[-C--:B------:R-:W-:Y:S01]  /*24f0*/  FFMA R61, R18, R32.reuse, R61 ;  /* 0x00000020123d7223 */ /* 0x080fe2000000003d */
[C---:B------:R-:W-:Y:S01]  /*2500*/  FFMA R66, R19.reuse, R32, R66 ;  /* 0x0000002013427223 */ /* 0x040fe20000000042 */
[-C--:B------:R-:W-:Y:S01]  /*2510*/  FFMA R77, R16, R33.reuse, R77 ;  /* 0x00000021104d7223 */ /* 0x080fe2000000004d */
[-C--:B------:R-:W-:Y:S01]  /*2520*/  FFMA R63, R18, R33.reuse, R63 ;  /* 0x00000021123f7223 */ /* 0x080fe2000000003f */
[-C--:B------:R-:W-:Y:S01]  /*2530*/  FFMA R68, R19, R33.reuse, R68 ;  /* 0x0000002113447223 */ /* 0x080fe20000000044 */
[----:B------:R-:W-:Y:S01]  /*2540*/  FFMA R14, R25, R33, R42 ;  /* 0x00000021190e7223 */ /* 0x000fe2000000002a */
[-C--:B------:R-:W-:Y:S01]  /*2550*/  FFMA R81, R16, R34.reuse, R81 ;  /* 0x0000002210517223 */ /* 0x080fe20000000051 */
[-C--:B------:R-:W-:Y:S01]  /*2560*/  FFMA R65, R18, R34.reuse, R65 ;  /* 0x0000002212417223 */ /* 0x080fe20000000041 */
[C---:B------:R-:W-:Y:S01]  /*2570*/  FFMA R70, R19.reuse, R34, R70 ;  /* 0x0000002213467223 */ /* 0x040fe20000000046 */
[-C--:B------:R-:W-:Y:S01]  /*2580*/  FFMA R83, R16, R35.reuse, R83 ;  /* 0x0000002310537223 */ /* 0x080fe20000000053 */
[-C--:B------:R-:W-:Y:S01]  /*2590*/  FFMA R67, R18, R35.reuse, R67 ;  /* 0x0000002312437223 */ /* 0x080fe20000000043 */
[-C--:B------:R-:W-:Y:S01]  /*25a0*/  FFMA R72, R19, R35.reuse, R72 ;  /* 0x0000002313487223 */ /* 0x080fe20000000048 */
        /* <DEDUP_REMOVED lines=13> */
[----:B------:R-:W-:-:S04]  /*2680*/  IMAD.WIDE R94, R17, 0x4, R94 ;  /* 0x00000004115e7825 */ /* 0x000fc800078e025e */
[-C--:B------:R-:W-:Y:S01]  /*2690*/  FFMA R23, R24, R32.reuse, R23 ;  /* 0x0000002018177223 */ /* 0x080fe20000000017 */
[-C--:B------:R-:W-:Y:S01]  /*26a0*/  FFMA R8, R25, R32.reuse, R8 ;  /* 0x0000002019087223 */ /* 0x080fe20000000008 */
[-C--:B------:R-:W-:Y:S01]  /*26b0*/  FFMA R3, R26, R32.reuse, R3 ;  /* 0x000000201a037223 */ /* 0x080fe20000000003 */
[C---:B------:R-:W-:Y:S01]  /*26c0*/  FFMA R0, R27.reuse, R32, R0 ;  /* 0x000000201b007223 */ /* 0x040fe20000000000 */
[-C--:B------:R-:W-:Y:S01]  /*26d0*/  FFMA R41, R24, R33.reuse, R41 ;  /* 0x0000002118297223 */ /* 0x080fe20000000029 */
[-C--:B------:R-:W-:Y:S01]  /*26e0*/  FFMA R9, R26, R33.reuse, R9 ;  /* 0x000000211a097223 */ /* 0x080fe20000000009 */
[----:B------:R-:W-:Y:S01]  /*26f0*/  FFMA R6, R27, R33, R46 ;  /* 0x000000211b067223 */ /* 0x000fe2000000002e */
[CC--:B------:R-:W-:Y:S01]  /*2700*/  FFMA R43, R24.reuse, R34.reuse, R43 ;  /* 0x00000022182b7223 */ /* 0x0c0fe2000000002b */
[-C--:B------:R-:W-:Y:S01]  /*2710*/  FFMA R10, R25, R34.reuse, R10 ;  /* 0x00000022190a7223 */ /* 0x080fe2000000000a */
[C---:B------:R-:W-:Y:S01]  /*2720*/  FFMA R2, R27.reuse, R34, R2 ;  /* 0x000000221b027223 */ /* 0x040fe20000000002 */
        /* <DEDUP_REMOVED lines=19> */
[----:B------:R-:W-:Y:S01]  /*2860*/  IADD3.X R85, PT, PT, RZ, R85, RZ, P0, !PT ;  /* 0x00000055ff557210 */ /* 0x000fe200007fe4ff */
[----:B------:R-:W-:Y:S06]  /*2870*/  BAR.SYNC.DEFER_BLOCKING 0x0 ;  /* 0x0000000000007b1d */ /* 0x000fec0000010000 */
[----:B------:R-:W-:Y:S05]  /*2880*/  BRA.U UP0, `(.L_x_1) ;  /* 0xffffffd900f47547 */ /* 0x000fea000b83ffff */
.L_x_0:
[----:B------:R-:W1:Y:S01]  /*2890*/  S2R R36, SR_TID.Y ;  /* 0x0000000000247919 */ /* 0x000e620000002200 */
[----:B------:R-:W-:Y:S01]  /*28a0*/  S2UR UR4, SR_CTAID.Y ;  /* 0x00000000000479c3 */ /* 0x000fe20000002600 */
[----:B------:R-:W2:Y:S01]  /*28b0*/  LDCU UR11, c[0x0][0x384] ;  /* 0x00007080ff0b77ac */ /* 0x000ea20008000800 */
[----:B------:R-:W1:Y:S01]  /*28c0*/  S2R R25, SR_TID.X ;  /* 0x0000000000197919 */ /* 0x000e620000002100 */
[----:B------:R-:W3:Y:S05]  /*28d0*/  LDCU.64 UR6, c[0x0][0x3a8] ;  /* 0x00007500ff0677ac */ /* 0x000eea0008000a00 */
[----:B------:R-:W2:Y:S01]  /*28e0*/  S2UR UR5, SR_CTAID.X ;  /* 0x00000000000579c3 */ /* 0x000ea20000002500 */
[----:B------:R-:W4:Y:S01]  /*28f0*/  LDCU UR10, c[0x0][0x3a0] ;  /* 0x00007400ff0a77ac */ /* 0x000f220008000800 */
[----:B--2---:R-:W-:Y:S01]  /*2900*/  UIMAD UR4, UR4, UR11, UR5 ;  /* 0x0000000b040472a4 */ /* 0x004fe2000f8e0205 */
[----:B------:R-:W2:Y:S01]  /*2910*/  LDCU UR5, c[0x0][0x38c] ;  /* 0x00007180ff0577ac */ /* 0x000ea20008000800 */
[----:B-1----:R-:W-:-:S02]  /*2920*/  IMAD R36, R36, UR11, R25 ;  /* 0x0000000b24247c24 */ /* 0x002fc4000f8e0219 */
[----:B------:R-:W-:-:S03]  /*2930*/  USHF.L.U32 UR4, UR4, 0x7, URZ ;  /* 0x0000000704047899 */ /* 0x000fc600080006ff */
[----:B------:R-:W-:-:S04]  /*2940*/  SHF.L.U32 R36, R36, 0x3, RZ ;  /* 0x0000000324247819 */ /* 0x000fc800000006ff */
[----:B------:R-:W-:-:S04]  /*2950*/  IADD3 R24, P0, PT, R36, UR4, RZ ;  /* 0x0000000424187c10 */ /* 0x000fc8000ff1e0ff */
[----:B------:R-:W-:Y:S02]  /*2960*/  LEA.HI.X.SX32 R25, R36, RZ, 0x1, P0 ;  /* 0x000000ff24197211 */ /* 0x000fe400000f0eff */
[----:B---3--:R-:W-:-:S04]  /*2970*/  LEA R44, P0, R24, UR6, 0x2 ;  /* 0x00000006182c7c11 */ /* 0x008fc8000f8010ff */
[----:B------:R-:W-:-:S05]  /*2980*/  LEA.HI.X R45, R24, UR7, R25, 0x2, P0 ;  /* 0x00000007182d7c11 */ /* 0x000fca00080f1419 */
[----:B0-----:R-:W4:Y:S04]  /*2990*/  LDG.E.128 R28, desc[UR8][R44.64] ;  /* 0x000000082c1c7981 */ /* 0x001f28000c1e1d00 */
[----:B------:R-:W3:Y:S01]  /*29a0*/  LDG.E.128 R24, desc[UR8][R44.64+0x10] ;  /* 0x000010082c187981 */ /* 0x000ee2000c1e1d00 */
[----:B------:R-:W-:Y:S01]  /*29b0*/  IADD3 R36, PT, PT, R36, UR11, RZ ;  /* 0x0000000b24247c10 */ /* 0x000fe2000fffe0ff */
[----:B--2---:R-:W-:Y:S01]  /*29c0*/  FMUL R71, R71, UR5 ;  /* 0x0000000547477c20 */ /* 0x004fe20008400000 */
[----:B------:R-:W-:Y:S01]  /*29d0*/  FMUL R81, R81, UR5 ;  /* 0x0000000551517c20 */ /* 0x000fe20008400000 */
[----:B------:R-:W-:Y:S01]  /*29e0*/  FMUL R34, R83, UR5 ;  /* 0x0000000553227c20 */ /* 0x000fe20008400000 */
[----:B------:R-:W-:Y:S01]  /*29f0*/  IADD3 R32, P0, PT, R36, UR4, RZ ;  /* 0x0000000424207c10 */ /* 0x000fe2000ff1e0ff */
[----:B------:R-:W-:Y:S01]  /*2a00*/  FMUL R73, R73, UR5 ;  /* 0x0000000549497c20 */ /* 0x000fe20008400000 */
[----:B------:R-:W-:Y:S01]  /*2a10*/  FMUL R92, R92, UR5 ;  /* 0x000000055c5c7c20 */ /* 0x000fe20008400000 */
[----:B------:R-:W-:Y:S01]  /*2a20*/  FMUL R75, R75, UR5 ;  /* 0x000000054b4b7c20 */ /* 0x000fe20008400000 */
[----:B------:R-:W-:-:S02]  /*2a30*/  LEA.HI.X.SX32 R33, R36, RZ, 0x1, P0 ;  /* 0x000000ff24217211 */ /* 0x000fc400000f0eff */
[----:B------:R-:W-:-:S04]  /*2a40*/  LEA R38, P0, R32, UR6, 0x2 ;  /* 0x0000000620267c11 */ /* 0x000fc8000f8010ff */
[----:B------:R-:W-:Y:S01]  /*2a50*/  LEA.HI.X R39, R32, UR7, R33, 0x2, P0 ;  /* 0x0000000720277c11 */ /* 0x000fe200080f1421 */
[----:B------:R-:W-:-:S04]  /*2a60*/  FMUL R32, R77, UR5 ;  /* 0x000000054d207c20 */ /* 0x000fc80008400000 */
[----:B----4-:R-:W-:Y:S01]  /*2a70*/  FFMA R29, R29, UR10, R32 ;  /* 0x0000000a1d1d7c23 */ /* 0x010fe20008000020 */
[----:B------:R-:W-:Y:S01]  /*2a80*/  FMUL R32, R79, UR5 ;  /* 0x000000054f207c20 */ /* 0x000fe20008400000 */
[----:B------:R-:W-:Y:S01]  /*2a90*/  FFMA R28, R28, UR10, R71 ;  /* 0x0000000a1c1c7c23 */ /* 0x000fe20008000047 */
[----:B------:R-:W-:Y:S01]  /*2aa0*/  FFMA R30, R30, UR10, R81 ;  /* 0x0000000a1e1e7c23 */ /* 0x000fe20008000051 */
[----:B------:R-:W-:Y:S01]  /*2ab0*/  FFMA R31, R31, UR10, R34 ;  /* 0x0000000a1f1f7c23 */ /* 0x000fe20008000022 */
[----:B---3--:R-:W-:Y:S01]  /*2ac0*/  FFMA R24, R24, UR10, R73 ;  /* 0x0000000a18187c23 */ /* 0x008fe20008000049 */
[----:B------:R-:W-:Y:S01]  /*2ad0*/  FFMA R25, R25, UR10, R92 ;  /* 0x0000000a19197c23 */ /* 0x000fe2000800005c */
[----:B------:R-:W-:Y:S01]  /*2ae0*/  FFMA R26, R26, UR10, R75 ;  /* 0x0000000a1a1a7c23 */ /* 0x000fe2000800004b */
[----:B------:R-:W-:Y:S01]  /*2af0*/  FFMA R27, R27, UR10, R32 ;  /* 0x0000000a1b1b7c23 */ /* 0x000fe20008000020 */
[----:B------:R-:W-:Y:S04]  /*2b00*/  STG.E.128 desc[UR8][R44.64], R28 ;  /* 0x0000001c2c007986 */ /* 0x000fe8000c101d08 */
[----:B------:R0:W-:Y:S04]  /*2b10*/  STG.E.128 desc[UR8][R44.64+0x10], R24 ;  /* 0x000010182c007986 */ /* 0x0001e8000c101d08 */
[----:B------:R-:W2:Y:S01]  /*2b20*/  LDG.E.128 R32, desc[UR8][R38.64] ;  /* 0x0000000826207981 */ /* 0x000ea2000c1e1d00 */
[----:B------:R-:W-:Y:S01]  /*2b30*/  IADD3 R48, PT, PT, R36, 0x4, RZ ;  /* 0x0000000424307810 */ /* 0x000fe20007ffe0ff */
[----:B------:R-:W-:Y:S01]  /*2b40*/  FMUL R37, R84, UR5 ;  /* 0x0000000554257c20 */ /* 0x000fe20008400000 */
[----:B------:R-:W-:Y:S01]  /*2b50*/  FMUL R86, R86, UR5 ;  /* 0x0000000556567c20 */ /* 0x000fe20008400000 */
[----:B------:R-:W-:Y:S01]  /*2b60*/  FMUL R49, R88, UR5 ;  /* 0x0000000558317c20 */ /* 0x000fe20008400000 */
[----:B------:R-:W-:Y:S01]  /*2b70*/  IADD3 R47, P0, PT, R48, UR4, RZ ;  /* 0x00000004302f7c10 */ /* 0x000fe2000ff1e0ff */
[----:B------:R-:W-:-:S03]  /*2b80*/  FMUL R90, R90, UR5 ;  /* 0x000000055a5a7c20 */ /* 0x000fc60008400000 */
[----:B------:R-:W-:Y:S02]  /*2b90*/  LEA.HI.X.SX32 R50, R48, RZ, 0x1, P0 ;  /* 0x000000ff30327211 */ /* 0x000fe400000f0eff */
[----:B------:R-:W-:-:S04]  /*2ba0*/  LEA R46, P0, R47, UR6, 0x2 ;  /* 0x000000062f2e7c11 */ /* 0x000fc8000f8010ff */
[----:B------:R-:W-:Y:S01]  /*2bb0*/  LEA.HI.X R47, R47, UR7, R50, 0x2, P0 ;  /* 0x000000072f2f7c11 */ /* 0x000fe200080f1432 */
[----:B--2---:R-:W-:Y:S01]  /*2bc0*/  FFMA R32, R32, UR10, R37 ;  /* 0x0000000a20207c23 */ /* 0x004fe20008000025 */
[----:B------:R-:W-:Y:S01]  /*2bd0*/  FFMA R33, R33, UR10, R86 ;  /* 0x0000000a21217c23 */ /* 0x000fe20008000056 */
[----:B------:R-:W-:Y:S01]  /*2be0*/  FFMA R34, R34, UR10, R49 ;  /* 0x0000000a22227c23 */ /* 0x000fe20008000031 */
[----:B------:R-:W-:-:S05]  /*2bf0*/  FFMA R35, R35, UR10, R90 ;  /* 0x0000000a23237c23 */ /* 0x000fca000800005a */
[----:B------:R1:W-:Y:S04]  /*2c00*/  STG.E.128 desc[UR8][R38.64], R32 ;  /* 0x0000002026007986 */ /* 0x0003e8000c101d08 */
[----:B0-----:R-:W2:Y:S01]  /*2c10*/  LDG.E.128 R24, desc[UR8][R46.64] ;  /* 0x000000082e187981 */ /* 0x001ea2000c1e1d00 */
[----:B------:R-:W-:Y:S01]  /*2c20*/  IADD3 R44, PT, PT, R36, UR11, RZ ;  /* 0x0000000b242c7c10 */ /* 0x000fe2000fffe0ff */
        /* <DEDUP_REMOVED lines=13> */
[----:B------:R-:W2:Y:S01]  /*2d00*/  LDG.E.128 R28, desc[UR8][R36.64] ;  /* 0x00000008241c7981 */ /* 0x000ea2000c1e1d00 */
[----:B------:R-:W-:Y:S01]  /*2d10*/  IADD3 R48, PT, PT, R48, UR11, RZ ;  /* 0x0000000b30307c10 */ /* 0x000fe2000fffe0ff */
[----:B------:R-:W-:Y:S01]  /*2d20*/  FMUL R61, R61, UR5 ;  /* 0x000000053d3d7c20 */ /* 0x000fe20008400000 */
[----:B------:R-:W-:Y:S01]  /*2d30*/  FMUL R65, R65, UR5 ;  /* 0x0000000541417c20 */ /* 0x000fe20008400000 */
[----:B-1----:R-:W-:Y:S01]  /*2d40*/  FMUL R38, R67, UR5 ;  /* 0x0000000543267c20 */ /* 0x002fe20008400000 */
[----:B------:R-:W-:-:S04]  /*2d50*/  IADD3 R33, P0, PT, R48, UR4, RZ ;  /* 0x0000000430217c10 */ /* 0x000fc8000ff1e0ff */
[----:B------:R-:W-:Y:S02]  /*2d60*/  LEA.HI.X.SX32 R34, R48, RZ, 0x1, P0 ;  /* 0x000000ff30227211 */ /* 0x000fe400000f0eff */
[----:B------:R-:W-:-:S04]  /*2d70*/  LEA R32, P0, R33, UR6, 0x2 ;  /* 0x0000000621207c11 */ /* 0x000fc8000f8010ff */
[----:B------:R-:W-:Y:S01]  /*2d80*/  LEA.HI.X R33, R33, UR7, R34, 0x2, P0 ;  /* 0x0000000721217c11 */ /* 0x000fe200080f1422 */
[----:B------:R-:W-:Y:S01]  /*2d90*/  FMUL R34, R63, UR5 ;  /* 0x000000053f227c20 */ /* 0x000fe20008400000 */
[----:B--2---:R-:W-:-:S03]  /*2da0*/  FFMA R28, R28, UR10, R61 ;  /* 0x0000000a1c1c7c23 */ /* 0x004fc6000800003d */
        /* <DEDUP_REMOVED lines=19> */
[----:B-1----:R-:W2:Y:S01]  /*2ee0*/  LDG.E.128 R28, desc[UR8][R34.64] ;  /* 0x00000008221c7981 */ /* 0x002ea2000c1e1d00 */
        /* <DEDUP_REMOVED lines=69> */
[----:B--2---:R-:W-:Y:S01]  /*3340*/  FFMA R28, R28, UR10, R19 ;  /* 0x0000000a1c1c7c23 */ /* 0x004fe20008000013 */
[----:B------:R-:W-:Y:S02]  /*3350*/  FFMA R29, R29, UR10, R14 ;  /* 0x0000000a1d1d7c23 */ /* 0x000fe4000800000e */
        /* <DEDUP_REMOVED lines=32> */
[----:B------:R-:W-:Y:S04]  /*3560*/  STG.E.128 desc[UR8][R34.64], R28 ;  /* 0x0000001c22007986 */ /* 0x000fe8000c101d08 */
[----:B------:R-:W2:Y:S01]  /*3570*/  LDG.E.128 R8, desc[UR8][R18.64] ;  /* 0x0000000812087981 */ /* 0x000ea2000c1e1d00 */
        /* <DEDUP_REMOVED lines=13> */
[----:B------:R-:W-:Y:S04]  /*3650*/  STG.E.128 desc[UR8][R18.64], R20 ;  /* 0x0000001412007986 */ /* 0x000fe8000c101d08 */
[----:B0-----:R-:W2:Y:S01]  /*3660*/  LDG.E.128 R24, desc[UR8][R12.64] ;  /* 0x000000080c187981 */ /* 0x001ea2000c1e1d00 */
        /* <DEDUP_REMOVED lines=13> */
[----:B------:R-:W-:Y:S04]  /*3740*/  STG.E.128 desc[UR8][R12.64], R24 ;  /* 0x000000180c007986 */ /* 0x000fe8000c101d08 */
[----:B------:R-:W2:Y:S01]  /*3750*/  LDG.E.128 R4, desc[UR8][R8.64] ;  /* 0x0000000808047981 */ /* 0x000ea2000c1e1d00 */
[----:B------:R-:W-:Y:S01]  /*3760*/  FMUL R3, R42, UR5 ;  /* 0x000000052a037c20 */ /* 0x000fe20008400000 */
[----:B------:R-:W-:Y:S01]  /*3770*/  FMUL R52, R52, UR5 ;  /* 0x0000000534347c20 */ /* 0x000fe20008400000 */
[----:B------:R-:W-:Y:S01]  /*3780*/  FMUL R17, R17, UR5 ;  /* 0x0000000511117c20 */ /* 0x000fe20008400000 */
[----:B------:R-:W-:Y:S01]  /*3790*/  FMUL R56, R56, UR5 ;  /* 0x0000000538387c20 */ /* 0x000fe20008400000 */
[----:B--2---:R-:W-:Y:S01]  /*37a0*/  FFMA R4, R4, UR10, R3 ;  /* 0x0000000a04047c23 */ /* 0x004fe20008000003 */
[----:B------:R-:W-:Y:S01]  /*37b0*/  FFMA R5, R5, UR10, R52 ;  /* 0x0000000a05057c23 */ /* 0x000fe20008000034 */
[----:B------:R-:W-:Y:S01]  /*37c0*/  FFMA R6, R6, UR10, R17 ;  /* 0x0000000a06067c23 */ /* 0x000fe20008000011 */
[----:B------:R-:W-:-:S05]  /*37d0*/  FFMA R7, R7, UR10, R56 ;  /* 0x0000000a07077c23 */ /* 0x000fca0008000038 */
[----:B------:R-:W-:Y:S01]  /*37e0*/  STG.E.128 desc[UR8][R8.64], R4 ;  /* 0x0000000408007986 */ /* 0x000fe2000c101d08 */
[----:B------:R-:W-:Y:S05]  /*37f0*/  EXIT ;  /* 0x000000000000794d */ /* 0x000fea0003800000 */
.L_x_2:
[----:B------:R-:W-:-:S00]  /*3800*/  BRA `(.L_x_2) ;  /* 0xfffffffc00fc7947 */ /* 0x000fc0000383ffff */
[----:B------:R-:W-:-:S00]  /*3810*/  NOP ;  /* 0x0000000000007918 */ /* 0x000fc00000000000 */
        /* <DEDUP_REMOVED lines=14> */
.L_x_3:


//--------------------- .nv.shared._Z14tile_2d_kernelILi128ELi128ELi8ELi8ELi8EEviiifPfS0_fS0_ --------------------------
	.section	.nv.shared._Z14tile_2d_kernelILi128ELi128ELi8ELi8ELi8EEviiifPfS0_fS0_,"aw",@nobits
	.sectionflags	@""
	.align	4
.nv.shared._Z14tile_2d_kernelILi128ELi128ELi8ELi8ELi8EEviiifPfS0_fS0_:
	.zero		9216


//--------------------- .nv.shared.reserved.0     --------------------------
	.section	.nv.shared.reserved.0,"aw",@nobits
	.weak		__nv_reservedSMEM_offset_0_alias
	.size		__nv_reservedSMEM_offset_0_alias, 0, 64
	.other		__nv_reservedSMEM_offset_0_alias,@"STO_CUDA_RESERVED_SHARED STV_DEFAULT"
__nv_reservedSMEM_offset_0_alias:
	.zero		0
	.zero		64


//--------------------- .nv.constant0._Z14tile_2d_kernelILi128ELi128ELi8ELi8ELi8EEviiifPfS0_fS0_ --------------------------
	.section	.nv.constant0._Z14tile_2d_kernelILi128ELi128ELi8ELi8ELi8EEviiifPfS0_fS0_,"a",@progbits
	.sectionflags	@""
	.align	4
.nv.constant0._Z14tile_2d_kernelILi128ELi128ELi8ELi8ELi8EEviiifPfS0_fS0_:
	.zero		944


//--------------------- SYMBOLS --------------------------

	.type		.nv.reservedSmem.offset0,@object
	.size		.nv.reservedSmem.offset0,0x4
	.type		.nv.reservedSmem.cap,@object
	.size		.nv.reservedSmem.cap,0x4
